//
// Generated by NVIDIA NVVM Compiler
//
// Compiler Build ID: CL-36424714
// Cuda compilation tools, release 13.0, V13.0.88
// Based on NVVM 20.0.0
//

.version 9.0
.target sm_100
.address_size 64

	// .globl	_Z13search_kerneliiPfS_PiS0_S0_S_S_

.visible .entry _Z13search_kerneliiPfS_PiS0_S0_S_S_(
	.param .u32 _Z13search_kerneliiPfS_PiS0_S0_S_S__param_0,
	.param .u32 _Z13search_kerneliiPfS_PiS0_S0_S_S__param_1,
	.param .u64 .ptr .align 1 _Z13search_kerneliiPfS_PiS0_S0_S_S__param_2,
	.param .u64 .ptr .align 1 _Z13search_kerneliiPfS_PiS0_S0_S_S__param_3,
	.param .u64 .ptr .align 1 _Z13search_kerneliiPfS_PiS0_S0_S_S__param_4,
	.param .u64 .ptr .align 1 _Z13search_kerneliiPfS_PiS0_S0_S_S__param_5,
	.param .u64 .ptr .align 1 _Z13search_kerneliiPfS_PiS0_S0_S_S__param_6,
	.param .u64 .ptr .align 1 _Z13search_kerneliiPfS_PiS0_S0_S_S__param_7,
	.param .u64 .ptr .align 1 _Z13search_kerneliiPfS_PiS0_S0_S_S__param_8
)
{
	.reg .pred 	%p<43>;
	.reg .b32 	%r<27>;
	.reg .b32 	%f<60>;
	.reg .b64 	%rd<43>;

	ld.param.u32 	%r11, [_Z13search_kerneliiPfS_PiS0_S0_S_S__param_0];
	ld.param.u32 	%r12, [_Z13search_kerneliiPfS_PiS0_S0_S_S__param_1];
	ld.param.u64 	%rd24, [_Z13search_kerneliiPfS_PiS0_S0_S_S__param_2];
	ld.param.u64 	%rd25, [_Z13search_kerneliiPfS_PiS0_S0_S_S__param_3];
	ld.param.u64 	%rd26, [_Z13search_kerneliiPfS_PiS0_S0_S_S__param_4];
	ld.param.u64 	%rd27, [_Z13search_kerneliiPfS_PiS0_S0_S_S__param_5];
	ld.param.u64 	%rd22, [_Z13search_kerneliiPfS_PiS0_S0_S_S__param_7];
	ld.param.u64 	%rd23, [_Z13search_kerneliiPfS_PiS0_S0_S_S__param_8];
	cvta.to.global.u64 	%rd1, %rd26;
	cvta.to.global.u64 	%rd2, %rd25;
	cvta.to.global.u64 	%rd3, %rd24;
	cvta.to.global.u64 	%rd28, %rd27;
	mov.u32 	%r13, %tid.x;
	mov.u32 	%r14, %ctaid.x;
	mov.u32 	%r15, %ntid.x;
	mad.lo.s32 	%r1, %r14, %r15, %r13;
	mul.wide.s32 	%rd29, %r1, 4;
	add.s64 	%rd30, %rd28, %rd29;
	ld.global.u32 	%r16, [%rd30];
	neg.s32 	%r17, %r16;
	cvt.rn.f32.s32 	%f1, %r17;
	setp.eq.s32 	%p1, %r16, 0;
	mov.f32 	%f59, 0f3F800000;
	@%p1 bra 	$L__BB0_3;
	mov.f32 	%f10, 0f00000000;
	mov.f32 	%f11, 0f3F000000;
	mul.rn.f32 	%f12, %f11, %f10;
	mov.f32 	%f13, 0f3DF6384F;
	mul.rn.f32 	%f14, %f13, %f10;
	mul.f32 	%f15, %f14, 0f40400000;
	fma.rn.f32 	%f16, %f12, 0f3FB8AA3B, 0f00000000;
	add.f32 	%f17, %f16, 0f00000000;
	fma.rn.f32 	%f18, %f15, %f12, %f17;
	fma.rn.f32 	%f19, %f14, 0f00000000, %f18;
	mov.f32 	%f20, 0f3F800000;
	add.rn.f32 	%f21, %f20, %f19;
	mul.rn.f32 	%f22, %f21, %f1;
	cvt.rni.f32.f32 	%f23, %f22;
	sub.f32 	%f24, %f22, %f23;
	neg.f32 	%f25, %f22;
	fma.rn.f32 	%f26, %f21, %f1, %f25;
	mov.f32 	%f27, 0fBF800000;
	add.rn.f32 	%f28, %f21, %f27;
	neg.f32 	%f29, %f28;
	add.rn.f32 	%f30, %f19, %f29;
	fma.rn.f32 	%f31, %f30, %f1, %f26;
	add.f32 	%f32, %f24, %f31;
	setp.gt.f32 	%p2, %f23, 0f00000000;
	selp.b32 	%r18, 0, -2097152000, %p2;
	abs.f32 	%f33, %f1;
	setp.num.f32 	%p3, %f33, %f33;
	setp.lt.f32 	%p4, %f22, 0f00000000;
	selp.f32 	%f34, 0f00000000, 0f7F800000, %p4;
	abs.f32 	%f35, %f22;
	setp.gt.f32 	%p5, %f35, 0f43180000;
	cvt.rzi.s32.f32 	%r19, %f23;
	shl.b32 	%r20, %r19, 23;
	sub.s32 	%r21, %r20, %r18;
	mov.b32 	%f36, %r21;
	add.s32 	%r22, %r18, 2130706432;
	mov.b32 	%f37, %r22;
	fma.rn.f32 	%f38, %f32, 0f391FCB8E, 0f3AAF85ED;
	fma.rn.f32 	%f39, %f38, %f32, 0f3C1D9856;
	fma.rn.f32 	%f40, %f39, %f32, 0f3D6357BB;
	fma.rn.f32 	%f41, %f40, %f32, 0f3E75FDEC;
	fma.rn.f32 	%f42, %f41, %f32, 0f3F317218;
	fma.rn.f32 	%f43, %f42, %f32, 0f3F800000;
	mul.f32 	%f44, %f43, %f37;
	mul.f32 	%f45, %f44, %f36;
	selp.f32 	%f59, %f34, %f45, %p5;
	@%p3 bra 	$L__BB0_3;
	mov.f32 	%f46, 0f40000000;
	add.rn.f32 	%f59, %f46, %f1;
$L__BB0_3:
	cvta.to.global.u64 	%rd31, %rd22;
	add.s64 	%rd33, %rd31, %rd29;
	ld.global.f32 	%f47, [%rd33];
	sub.f32 	%f5, %f47, %f59;
	cvta.to.global.u64 	%rd34, %rd23;
	add.s64 	%rd35, %rd34, %rd29;
	ld.global.f32 	%f48, [%rd35];
	sub.f32 	%f6, %f48, %f59;
	add.f32 	%f7, %f59, %f47;
	add.f32 	%f8, %f59, %f48;
	setp.ge.s32 	%p6, %r1, %r11;
	setp.lt.s32 	%p7, %r12, 1;
	or.pred  	%p8, %p6, %p7;
	@%p8 bra 	$L__BB0_25;
	and.b32  	%r2, %r12, 3;
	setp.lt.u32 	%p9, %r12, 4;
	mov.b32 	%r25, 0;
	@%p9 bra 	$L__BB0_19;
	and.b32  	%r25, %r12, 2147483644;
	neg.s32 	%r24, %r25;
	add.s64 	%rd39, %rd3, 8;
	add.s64 	%rd38, %rd2, 8;
	add.s64 	%rd37, %rd1, 8;
$L__BB0_6:
	ld.global.f32 	%f49, [%rd39+-8];
	setp.ltu.f32 	%p10, %f49, %f5;
	setp.gtu.f32 	%p11, %f49, %f7;
	or.pred  	%p12, %p10, %p11;
	@%p12 bra 	$L__BB0_9;
	ld.global.f32 	%f50, [%rd38+-8];
	setp.leu.f32 	%p13, %f50, %f6;
	setp.gtu.f32 	%p14, %f50, %f8;
	or.pred  	%p15, %p13, %p14;
	@%p15 bra 	$L__BB0_9;
	st.global.u32 	[%rd37+-8], %r1;
$L__BB0_9:
	ld.global.f32 	%f51, [%rd39+-4];
	setp.ltu.f32 	%p16, %f51, %f5;
	setp.gtu.f32 	%p17, %f51, %f7;
	or.pred  	%p18, %p16, %p17;
	@%p18 bra 	$L__BB0_12;
	ld.global.f32 	%f52, [%rd38+-4];
	setp.leu.f32 	%p19, %f52, %f6;
	setp.gtu.f32 	%p20, %f52, %f8;
	or.pred  	%p21, %p19, %p20;
	@%p21 bra 	$L__BB0_12;
	st.global.u32 	[%rd37+-4], %r1;
$L__BB0_12:
	ld.global.f32 	%f53, [%rd39];
	setp.ltu.f32 	%p22, %f53, %f5;
	setp.gtu.f32 	%p23, %f53, %f7;
	or.pred  	%p24, %p22, %p23;
	@%p24 bra 	$L__BB0_15;
	ld.global.f32 	%f54, [%rd38];
	setp.leu.f32 	%p25, %f54, %f6;
	setp.gtu.f32 	%p26, %f54, %f8;
	or.pred  	%p27, %p25, %p26;
	@%p27 bra 	$L__BB0_15;
	st.global.u32 	[%rd37], %r1;
$L__BB0_15:
	ld.global.f32 	%f55, [%rd39+4];
	setp.ltu.f32 	%p28, %f55, %f5;
	setp.gtu.f32 	%p29, %f55, %f7;
	or.pred  	%p30, %p28, %p29;
	@%p30 bra 	$L__BB0_18;
	ld.global.f32 	%f56, [%rd38+4];
	setp.leu.f32 	%p31, %f56, %f6;
	setp.gtu.f32 	%p32, %f56, %f8;
	or.pred  	%p33, %p31, %p32;
	@%p33 bra 	$L__BB0_18;
	st.global.u32 	[%rd37+4], %r1;
$L__BB0_18:
	add.s32 	%r24, %r24, 4;
	add.s64 	%rd39, %rd39, 16;
	add.s64 	%rd38, %rd38, 16;
	add.s64 	%rd37, %rd37, 16;
	setp.ne.s32 	%p34, %r24, 0;
	@%p34 bra 	$L__BB0_6;
$L__BB0_19:
	setp.eq.s32 	%p35, %r2, 0;
	@%p35 bra 	$L__BB0_25;
	mul.wide.u32 	%rd36, %r25, 4;
	add.s64 	%rd42, %rd1, %rd36;
	add.s64 	%rd41, %rd2, %rd36;
	add.s64 	%rd40, %rd3, %rd36;
	neg.s32 	%r26, %r2;
$L__BB0_21:
	.pragma "nounroll";
	ld.global.f32 	%f57, [%rd40];
	setp.ltu.f32 	%p36, %f57, %f5;
	setp.gtu.f32 	%p37, %f57, %f7;
	or.pred  	%p38, %p36, %p37;
	@%p38 bra 	$L__BB0_24;
	ld.global.f32 	%f58, [%rd41];
	setp.leu.f32 	%p39, %f58, %f6;
	setp.gtu.f32 	%p40, %f58, %f8;
	or.pred  	%p41, %p39, %p40;
	@%p41 bra 	$L__BB0_24;
	st.global.u32 	[%rd42], %r1;
$L__BB0_24:
	add.s64 	%rd42, %rd42, 4;
	add.s64 	%rd41, %rd41, 4;
	add.s64 	%rd40, %rd40, 4;
	add.s32 	%r26, %r26, 1;
	setp.ne.s32 	%p42, %r26, 0;
	@%p42 bra 	$L__BB0_21;
$L__BB0_25:
	ret;

}
	// .globl	_Z13interpolationiPfS_PiS0_S_S_S_S_S_S_S_
.visible .entry _Z13interpolationiPfS_PiS0_S_S_S_S_S_S_S_(
	.param .u32 _Z13interpolationiPfS_PiS0_S_S_S_S_S_S_S__param_0,
	.param .u64 .ptr .align 1 _Z13interpolationiPfS_PiS0_S_S_S_S_S_S_S__param_1,
	.param .u64 .ptr .align 1 _Z13interpolationiPfS_PiS0_S_S_S_S_S_S_S__param_2,
	.param .u64 .ptr .align 1 _Z13interpolationiPfS_PiS0_S_S_S_S_S_S_S__param_3,
	.param .u64 .ptr .align 1 _Z13interpolationiPfS_PiS0_S_S_S_S_S_S_S__param_4,
	.param .u64 .ptr .align 1 _Z13interpolationiPfS_PiS0_S_S_S_S_S_S_S__param_5,
	.param .u64 .ptr .align 1 _Z13interpolationiPfS_PiS0_S_S_S_S_S_S_S__param_6,
	.param .u64 .ptr .align 1 _Z13interpolationiPfS_PiS0_S_S_S_S_S_S_S__param_7,
	.param .u64 .ptr .align 1 _Z13interpolationiPfS_PiS0_S_S_S_S_S_S_S__param_8,
	.param .u64 .ptr .align 1 _Z13interpolationiPfS_PiS0_S_S_S_S_S_S_S__param_9,
	.param .u64 .ptr .align 1 _Z13interpolationiPfS_PiS0_S_S_S_S_S_S_S__param_10,
	.param .u64 .ptr .align 1 _Z13interpolationiPfS_PiS0_S_S_S_S_S_S_S__param_11
)
{
	.reg .pred 	%p<9>;
	.reg .b32 	%r<14>;
	.reg .b32 	%f<98>;
	.reg .b64 	%rd<43>;

	ld.param.u32 	%r3, [_Z13interpolationiPfS_PiS0_S_S_S_S_S_S_S__param_0];
	ld.param.u64 	%rd3, [_Z13interpolationiPfS_PiS0_S_S_S_S_S_S_S__param_2];
	ld.param.u64 	%rd4, [_Z13interpolationiPfS_PiS0_S_S_S_S_S_S_S__param_3];
	ld.param.u64 	%rd5, [_Z13interpolationiPfS_PiS0_S_S_S_S_S_S_S__param_4];
	ld.param.u64 	%rd6, [_Z13interpolationiPfS_PiS0_S_S_S_S_S_S_S__param_5];
	ld.param.u64 	%rd7, [_Z13interpolationiPfS_PiS0_S_S_S_S_S_S_S__param_6];
	ld.param.u64 	%rd8, [_Z13interpolationiPfS_PiS0_S_S_S_S_S_S_S__param_7];
	ld.param.u64 	%rd9, [_Z13interpolationiPfS_PiS0_S_S_S_S_S_S_S__param_8];
	ld.param.u64 	%rd12, [_Z13interpolationiPfS_PiS0_S_S_S_S_S_S_S__param_9];
	ld.param.u64 	%rd10, [_Z13interpolationiPfS_PiS0_S_S_S_S_S_S_S__param_10];
	ld.param.u64 	%rd11, [_Z13interpolationiPfS_PiS0_S_S_S_S_S_S_S__param_11];
	cvta.to.global.u64 	%rd1, %rd12;
	mov.u32 	%r4, %tid.x;
	mov.u32 	%r5, %ctaid.x;
	mov.u32 	%r6, %ntid.x;
	mad.lo.s32 	%r1, %r5, %r6, %r4;
	setp.ge.s32 	%p1, %r1, %r3;
	@%p1 bra 	$L__BB1_8;
	cvta.to.global.u64 	%rd13, %rd4;
	cvta.to.global.u64 	%rd14, %rd5;
	mul.wide.s32 	%rd15, %r1, 4;
	add.s64 	%rd16, %rd13, %rd15;
	ld.global.u32 	%r2, [%rd16];
	mul.wide.s32 	%rd17, %r2, 4;
	add.s64 	%rd18, %rd14, %rd17;
	ld.global.u32 	%r7, [%rd18];
	neg.s32 	%r8, %r7;
	cvt.rn.f32.s32 	%f1, %r8;
	setp.eq.s32 	%p2, %r7, 0;
	mov.f32 	%f95, 0f3F800000;
	@%p2 bra 	$L__BB1_4;
	mov.f32 	%f21, 0f00000000;
	mov.f32 	%f22, 0f3F000000;
	mul.rn.f32 	%f23, %f22, %f21;
	mov.f32 	%f24, 0f3DF6384F;
	mul.rn.f32 	%f25, %f24, %f21;
	mul.f32 	%f26, %f25, 0f40400000;
	fma.rn.f32 	%f27, %f23, 0f3FB8AA3B, 0f00000000;
	add.f32 	%f28, %f27, 0f00000000;
	fma.rn.f32 	%f29, %f26, %f23, %f28;
	fma.rn.f32 	%f30, %f25, 0f00000000, %f29;
	mov.f32 	%f31, 0f3F800000;
	add.rn.f32 	%f32, %f31, %f30;
	mul.rn.f32 	%f33, %f32, %f1;
	cvt.rni.f32.f32 	%f34, %f33;
	sub.f32 	%f35, %f33, %f34;
	neg.f32 	%f36, %f33;
	fma.rn.f32 	%f37, %f32, %f1, %f36;
	mov.f32 	%f38, 0fBF800000;
	add.rn.f32 	%f39, %f32, %f38;
	neg.f32 	%f40, %f39;
	add.rn.f32 	%f41, %f30, %f40;
	fma.rn.f32 	%f42, %f41, %f1, %f37;
	add.f32 	%f43, %f35, %f42;
	setp.gt.f32 	%p3, %f34, 0f00000000;
	selp.b32 	%r9, 0, -2097152000, %p3;
	abs.f32 	%f44, %f1;
	setp.num.f32 	%p4, %f44, %f44;
	setp.lt.f32 	%p5, %f33, 0f00000000;
	selp.f32 	%f45, 0f00000000, 0f7F800000, %p5;
	abs.f32 	%f46, %f33;
	setp.gt.f32 	%p6, %f46, 0f43180000;
	cvt.rzi.s32.f32 	%r10, %f34;
	shl.b32 	%r11, %r10, 23;
	sub.s32 	%r12, %r11, %r9;
	mov.b32 	%f47, %r12;
	add.s32 	%r13, %r9, 2130706432;
	mov.b32 	%f48, %r13;
	fma.rn.f32 	%f49, %f43, 0f391FCB8E, 0f3AAF85ED;
	fma.rn.f32 	%f50, %f49, %f43, 0f3C1D9856;
	fma.rn.f32 	%f51, %f50, %f43, 0f3D6357BB;
	fma.rn.f32 	%f52, %f51, %f43, 0f3E75FDEC;
	fma.rn.f32 	%f53, %f52, %f43, 0f3F317218;
	fma.rn.f32 	%f54, %f53, %f43, 0f3F800000;
	mul.f32 	%f55, %f54, %f48;
	mul.f32 	%f56, %f55, %f47;
	selp.f32 	%f95, %f45, %f56, %p6;
	@%p4 bra 	$L__BB1_4;
	mov.f32 	%f57, 0f40000000;
	add.rn.f32 	%f95, %f57, %f1;
$L__BB1_4:
	ld.param.u64 	%rd42, [_Z13interpolationiPfS_PiS0_S_S_S_S_S_S_S__param_1];
	cvta.to.global.u64 	%rd19, %rd6;
	add.s64 	%rd21, %rd19, %rd17;
	ld.global.f32 	%f58, [%rd21];
	sub.f32 	%f5, %f58, %f95;
	cvta.to.global.u64 	%rd22, %rd7;
	add.s64 	%rd23, %rd22, %rd17;
	ld.global.f32 	%f59, [%rd23];
	sub.f32 	%f6, %f59, %f95;
	add.f32 	%f7, %f95, %f58;
	add.f32 	%f8, %f95, %f59;
	cvta.to.global.u64 	%rd24, %rd42;
	add.s64 	%rd26, %rd24, %rd15;
	ld.global.f32 	%f9, [%rd26];
	sub.f32 	%f60, %f9, %f5;
	sub.f32 	%f61, %f7, %f5;
	div.rn.f32 	%f10, %f60, %f61;
	cvta.to.global.u64 	%rd27, %rd3;
	add.s64 	%rd28, %rd27, %rd15;
	ld.global.f32 	%f11, [%rd28];
	sub.f32 	%f62, %f11, %f6;
	sub.f32 	%f63, %f8, %f5;
	div.rn.f32 	%f12, %f62, %f63;
	cvta.to.global.u64 	%rd29, %rd8;
	add.s64 	%rd30, %rd29, %rd17;
	ld.global.f32 	%f13, [%rd30];
	setp.ltu.f32 	%p7, %f10, %f12;
	@%p7 bra 	$L__BB1_6;
	cvta.to.global.u64 	%rd31, %rd9;
	add.s64 	%rd33, %rd31, %rd17;
	ld.global.f32 	%f96, [%rd33];
	add.s64 	%rd34, %rd1, %rd17;
	ld.global.f32 	%f97, [%rd34];
	bra.uni 	$L__BB1_7;
$L__BB1_6:
	add.s64 	%rd36, %rd1, %rd17;
	ld.global.f32 	%f96, [%rd36];
	cvta.to.global.u64 	%rd37, %rd10;
	add.s64 	%rd38, %rd37, %rd17;
	ld.global.f32 	%f97, [%rd38];
$L__BB1_7:
	setp.ge.f32 	%p8, %f10, %f12;
	selp.f32 	%f64, %f7, %f5, %p8;
	selp.f32 	%f65, %f6, %f8, %p8;
	sub.f32 	%f66, %f96, %f97;
	sub.f32 	%f67, %f97, %f13;
	mul.f32 	%f68, %f65, %f67;
	fma.rn.f32 	%f69, %f6, %f66, %f68;
	sub.f32 	%f70, %f13, %f96;
	fma.rn.f32 	%f71, %f8, %f70, %f69;
	sub.f32 	%f72, %f7, %f64;
	sub.f32 	%f73, %f64, %f5;
	mul.f32 	%f74, %f73, %f96;
	fma.rn.f32 	%f75, %f13, %f72, %f74;
	sub.f32 	%f76, %f5, %f7;
	fma.rn.f32 	%f77, %f76, %f97, %f75;
	sub.f32 	%f78, %f65, %f8;
	mul.f32 	%f79, %f5, %f78;
	sub.f32 	%f80, %f8, %f6;
	fma.rn.f32 	%f81, %f7, %f80, %f79;
	sub.f32 	%f82, %f6, %f65;
	fma.rn.f32 	%f83, %f64, %f82, %f81;
	neg.f32 	%f84, %f71;
	mul.f32 	%f85, %f5, %f84;
	mul.f32 	%f86, %f6, %f77;
	sub.f32 	%f87, %f85, %f86;
	mul.f32 	%f88, %f13, %f83;
	sub.f32 	%f89, %f87, %f88;
	mul.f32 	%f90, %f9, %f71;
	fma.rn.f32 	%f91, %f77, %f11, %f90;
	add.f32 	%f92, %f91, %f89;
	neg.f32 	%f93, %f92;
	div.rn.f32 	%f94, %f93, %f83;
	cvta.to.global.u64 	%rd39, %rd11;
	add.s64 	%rd41, %rd39, %rd15;
	st.global.f32 	[%rd41], %f94;
$L__BB1_8:
	ret;

}


// ===== COMPILED SASS (sm_100) =====

	.target	sm_100

	.elftype	@"ET_EXEC"


//--------------------- .note.nv.tkinfo           --------------------------
	.section	.note.nv.tkinfo,"",@"SHT_NOTE"
	.sectionflags	@"SHF_NOTE_NV_TKINFO"
	.tkinfo
        /*0018*/ 	.word	0x00000002
        /*0030*/ 	.string	""
        /*0030*/ 	.string	"ptxas"
        /*0030*/ 	.string	"Cuda compilation tools, release 13.0, V13.0.88"
        /*0030*/ 	.string	"Build cuda_13.0.r13.0/compiler.36424714_0"
        /*0030*/ 	.string	"-arch sm_100 -m 64 "



//--------------------- .note.nv.cuinfo           --------------------------
	.section	.note.nv.cuinfo,"",@"SHT_NOTE"
	.sectionflags	@"SHF_NOTE_NV_CUINFO"
        /*0018*/ 	.short	0x0002
        /*001a*/ 	.short	0x0064
        /*001c*/ 	.short	0x0082
	.zero		2


//--------------------- .nv.info                  --------------------------
	.section	.nv.info,"",@"SHT_CUDA_INFO"
	.align	4


	//----- nvinfo : EIATTR_REGCOUNT
	.align		4
        /*0000*/ 	.byte	0x04, 0x2f
        /*0002*/ 	.short	(.L_1 - .L_0)
	.align		4
.L_0:
        /*0004*/ 	.word	index@(_Z13search_kerneliiPfS_PiS0_S0_S_S_)
        /*0008*/ 	.word	0x00000012


	//----- nvinfo : EIATTR_FRAME_SIZE
	.align		4
.L_1:
        /*000c*/ 	.byte	0x04, 0x11
        /*000e*/ 	.short	(.L_3 - .L_2)
	.align		4
.L_2:
        /*0010*/ 	.word	index@(_Z13search_kerneliiPfS_PiS0_S0_S_S_)
        /*0014*/ 	.word	0x00000000


	//----- nvinfo : EIATTR_REGCOUNT
	.align		4
.L_3:
        /*0018*/ 	.byte	0x04, 0x2f
        /*001a*/ 	.short	(.L_5 - .L_4)
	.align		4
.L_4:
        /*001c*/ 	.word	index@(_Z13interpolationiPfS_PiS0_S_S_S_S_S_S_S_)
        /*0020*/ 	.word	0x00000019


	//----- nvinfo : EIATTR_FRAME_SIZE
	.align		4
.L_5:
        /*0024*/ 	.byte	0x04, 0x11
        /*0026*/ 	.short	(.L_7 - .L_6)
	.align		4
.L_6:
        /*0028*/ 	.word	index@($__internal_0_$__cuda_sm3x_div_rn_noftz_f32_slowpath)
        /*002c*/ 	.word	0x00000000


	//----- nvinfo : EIATTR_FRAME_SIZE
	.align		4
.L_7:
        /*0030*/ 	.byte	0x04, 0x11
        /*0032*/ 	.short	(.L_9 - .L_8)
	.align		4
.L_8:
        /*0034*/ 	.word	index@(_Z13interpolationiPfS_PiS0_S_S_S_S_S_S_S_)
        /*0038*/ 	.word	0x00000000


	//----- nvinfo : EIATTR_MIN_STACK_SIZE
	.align		4
.L_9:
        /*003c*/ 	.byte	0x04, 0x12
        /*003e*/ 	.short	(.L_11 - .L_10)
	.align		4
.L_10:
        /*0040*/ 	.word	index@(_Z13interpolationiPfS_PiS0_S_S_S_S_S_S_S_)
        /*0044*/ 	.word	0x00000000


	//----- nvinfo : EIATTR_MIN_STACK_SIZE
	.align		4
.L_11:
        /*0048*/ 	.byte	0x04, 0x12
        /*004a*/ 	.short	(.L_13 - .L_12)
	.align		4
.L_12:
        /*004c*/ 	.word	index@(_Z13search_kerneliiPfS_PiS0_S0_S_S_)
        /*0050*/ 	.word	0x00000000
.L_13:


//--------------------- .nv.compat                --------------------------
	.section	.nv.compat,"",@"SHT_CUDA_COMPAT_INFO"
	.align	4
        /*0000*/ 	.byte	0x02, 0x09, 0x00, 0x00, 0x02, 0x02, 0x01, 0x00, 0x02, 0x05, 0x05, 0x00, 0x03, 0x07, 0x01, 0x01
        /*0010*/ 	.byte	0x02, 0x03, 0x00, 0x00, 0x02, 0x06, 0x01, 0x00, 0x04, 0x0b, 0x08, 0x00, 0x01, 0x00, 0x00, 0x00
        /*0020*/ 	.byte	0x00, 0x00, 0x00, 0x00


//--------------------- .nv.info._Z13interpolationiPfS_PiS0_S_S_S_S_S_S_S_ --------------------------
	.section	.nv.info._Z13interpolationiPfS_PiS0_S_S_S_S_S_S_S_,"",@"SHT_CUDA_INFO"
	.sectionflags	@""
	.align	4


	//----- nvinfo : EIATTR_CUDA_API_VERSION
	.align		4
        /*0000*/ 	.byte	0x04, 0x37
        /*0002*/ 	.short	(.L_15 - .L_14)
.L_14:
        /*0004*/ 	.word	0x00000082


	//----- nvinfo : EIATTR_KPARAM_INFO
	.align		4
.L_15:
        /*0008*/ 	.byte	0x04, 0x17
        /*000a*/ 	.short	(.L_17 - .L_16)
.L_16:
        /*000c*/ 	.word	0x00000000
        /*0010*/ 	.short	0x000b
        /*0012*/ 	.short	0x0058
        /*0014*/ 	.byte	0x00, 0xf5, 0x21, 0x00


	//----- nvinfo : EIATTR_KPARAM_INFO
	.align		4
.L_17:
        /*0018*/ 	.byte	0x04, 0x17
        /*001a*/ 	.short	(.L_19 - .L_18)
.L_18:
        /*001c*/ 	.word	0x00000000
        /*0020*/ 	.short	0x000a
        /*0022*/ 	.short	0x0050
        /*0024*/ 	.byte	0x00, 0xf5, 0x21, 0x00


	//----- nvinfo : EIATTR_KPARAM_INFO
	.align		4
.L_19:
        /*0028*/ 	.byte	0x04, 0x17
        /*002a*/ 	.short	(.L_21 - .L_20)
.L_20:
        /*002c*/ 	.word	0x00000000
        /*0030*/ 	.short	0x0009
        /*0032*/ 	.short	0x0048
        /*0034*/ 	.byte	0x00, 0xf5, 0x21, 0x00


	//----- nvinfo : EIATTR_KPARAM_INFO
	.align		4
.L_21:
        /*0038*/ 	.byte	0x04, 0x17
        /*003a*/ 	.short	(.L_23 - .L_22)
.L_22:
        /*003c*/ 	.word	0x00000000
        /*0040*/ 	.short	0x0008
        /*0042*/ 	.short	0x0040
        /*0044*/ 	.byte	0x00, 0xf5, 0x21, 0x00


	//----- nvinfo : EIATTR_KPARAM_INFO
	.align		4
.L_23:
        /*0048*/ 	.byte	0x04, 0x17
        /*004a*/ 	.short	(.L_25 - .L_24)
.L_24:
        /*004c*/ 	.word	0x00000000
        /*0050*/ 	.short	0x0007
        /*0052*/ 	.short	0x0038
        /*0054*/ 	.byte	0x00, 0xf5, 0x21, 0x00


	//----- nvinfo : EIATTR_KPARAM_INFO
	.align		4
.L_25:
        /*0058*/ 	.byte	0x04, 0x17
        /*005a*/ 	.short	(.L_27 - .L_26)
.L_26:
        /*005c*/ 	.word	0x00000000
        /*0060*/ 	.short	0x0006
        /*0062*/ 	.short	0x0030
        /*0064*/ 	.byte	0x00, 0xf5, 0x21, 0x00


	//----- nvinfo : EIATTR_KPARAM_INFO
	.align		4
.L_27:
        /*0068*/ 	.byte	0x04, 0x17
        /*006a*/ 	.short	(.L_29 - .L_28)
.L_28:
        /*006c*/ 	.word	0x00000000
        /*0070*/ 	.short	0x0005
        /*0072*/ 	.short	0x0028
        /*0074*/ 	.byte	0x00, 0xf5, 0x21, 0x00


	//----- nvinfo : EIATTR_KPARAM_INFO
	.align		4
.L_29:
        /*0078*/ 	.byte	0x04, 0x17
        /*007a*/ 	.short	(.L_31 - .L_30)
.L_30:
        /*007c*/ 	.word	0x00000000
        /*0080*/ 	.short	0x0004
        /*0082*/ 	.short	0x0020
        /*0084*/ 	.byte	0x00, 0xf5, 0x21, 0x00


	//----- nvinfo : EIATTR_KPARAM_INFO
	.align		4
.L_31:
        /*0088*/ 	.byte	0x04, 0x17
        /*008a*/ 	.short	(.L_33 - .L_32)
.L_32:
        /*008c*/ 	.word	0x00000000
        /*0090*/ 	.short	0x0003
        /*0092*/ 	.short	0x0018
        /*0094*/ 	.byte	0x00, 0xf5, 0x21, 0x00


	//----- nvinfo : EIATTR_KPARAM_INFO
	.align		4
.L_33:
        /*0098*/ 	.byte	0x04, 0x17
        /*009a*/ 	.short	(.L_35 - .L_34)
.L_34:
        /*009c*/ 	.word	0x00000000
        /*00a0*/ 	.short	0x0002
        /*00a2*/ 	.short	0x0010
        /*00a4*/ 	.byte	0x00, 0xf5, 0x21, 0x00


	//----- nvinfo : EIATTR_KPARAM_INFO
	.align		4
.L_35:
        /*00a8*/ 	.byte	0x04, 0x17
        /*00aa*/ 	.short	(.L_37 - .L_36)
.L_36:
        /*00ac*/ 	.word	0x00000000
        /*00b0*/ 	.short	0x0001
        /*00b2*/ 	.short	0x0008
        /*00b4*/ 	.byte	0x00, 0xf5, 0x21, 0x00


	//----- nvinfo : EIATTR_KPARAM_INFO
	.align		4
.L_37:
        /*00b8*/ 	.byte	0x04, 0x17
        /*00ba*/ 	.short	(.L_39 - .L_38)
.L_38:
        /*00bc*/ 	.word	0x00000000
        /*00c0*/ 	.short	0x0000
        /*00c2*/ 	.short	0x0000
        /*00c4*/ 	.byte	0x00, 0xf0, 0x11, 0x00


	//----- nvinfo : EIATTR_SPARSE_MMA_MASK
	.align		4
.L_39:
        /*00c8*/ 	.byte	0x03, 0x50
        /*00ca*/ 	.short	0x0000


	//----- nvinfo : EIATTR_MAXREG_COUNT
	.align		4
        /*00cc*/ 	.byte	0x03, 0x1b
        /*00ce*/ 	.short	0x00ff


	//----- nvinfo : EIATTR_MERCURY_ISA_VERSION
	.align		4
        /*00d0*/ 	.byte	0x03, 0x5f
        /*00d2*/ 	.short	0x0101


	//----- nvinfo : EIATTR_VRC_CTA_INIT_COUNT
	.align		4
        /*00d4*/ 	.byte	0x02, 0x4a
	.zero		1
	.zero		1


	//----- nvinfo : EIATTR_EXIT_INSTR_OFFSETS
	.align		4
        /*00d8*/ 	.byte	0x04, 0x1c
        /*00da*/ 	.short	(.L_41 - .L_40)


	//   ....[0]....
.L_40:
        /*00dc*/ 	.word	0x00000070


	//   ....[1]....
        /*00e0*/ 	.word	0x00000a20


	//----- nvinfo : EIATTR_CRS_STACK_SIZE
	.align		4
.L_41:
        /*00e4*/ 	.byte	0x04, 0x1e
        /*00e6*/ 	.short	(.L_43 - .L_42)
.L_42:
        /*00e8*/ 	.word	0x00000000


	//----- nvinfo : EIATTR_CBANK_PARAM_SIZE
	.align		4
.L_43:
        /*00ec*/ 	.byte	0x03, 0x19
        /*00ee*/ 	.short	0x0060


	//----- nvinfo : EIATTR_PARAM_CBANK
	.align		4
        /*00f0*/ 	.byte	0x04, 0x0a
        /*00f2*/ 	.short	(.L_45 - .L_44)
	.align		4
.L_44:
        /*00f4*/ 	.word	index@(.nv.constant0._Z13interpolationiPfS_PiS0_S_S_S_S_S_S_S_)
        /*00f8*/ 	.short	0x0380
        /*00fa*/ 	.short	0x0060


	//----- nvinfo : EIATTR_SW_WAR
	.align		4
.L_45:
        /*00fc*/ 	.byte	0x04, 0x36
        /*00fe*/ 	.short	(.L_47 - .L_46)
.L_46:
        /*0100*/ 	.word	0x00000008
.L_47:


//--------------------- .nv.info._Z13search_kerneliiPfS_PiS0_S0_S_S_ --------------------------
	.section	.nv.info._Z13search_kerneliiPfS_PiS0_S0_S_S_,"",@"SHT_CUDA_INFO"
	.sectionflags	@""
	.align	4


	//----- nvinfo : EIATTR_CUDA_API_VERSION
	.align		4
        /*0000*/ 	.byte	0x04, 0x37
        /*0002*/ 	.short	(.L_49 - .L_48)
.L_48:
        /*0004*/ 	.word	0x00000082


	//----- nvinfo : EIATTR_KPARAM_INFO
	.align		4
.L_49:
        /*0008*/ 	.byte	0x04, 0x17
        /*000a*/ 	.short	(.L_51 - .L_50)
.L_50:
        /*000c*/ 	.word	0x00000000
        /*0010*/ 	.short	0x0008
        /*0012*/ 	.short	0x0038
        /*0014*/ 	.byte	0x00, 0xf5, 0x21, 0x00


	//----- nvinfo : EIATTR_KPARAM_INFO
	.align		4
.L_51:
        /*0018*/ 	.byte	0x04, 0x17
        /*001a*/ 	.short	(.L_53 - .L_52)
.L_52:
        /*001c*/ 	.word	0x00000000
        /*0020*/ 	.short	0x0007
        /*0022*/ 	.short	0x0030
        /*0024*/ 	.byte	0x00, 0xf5, 0x21, 0x00


	//----- nvinfo : EIATTR_KPARAM_INFO
	.align		4
.L_53:
        /*0028*/ 	.byte	0x04, 0x17
        /*002a*/ 	.short	(.L_55 - .L_54)
.L_54:
        /*002c*/ 	.word	0x00000000
        /*0030*/ 	.short	0x0006
        /*0032*/ 	.short	0x0028
        /*0034*/ 	.byte	0x00, 0xf5, 0x21, 0x00


	//----- nvinfo : EIATTR_KPARAM_INFO
	.align		4
.L_55:
        /*0038*/ 	.byte	0x04, 0x17
        /*003a*/ 	.short	(.L_57 - .L_56)
.L_56:
        /*003c*/ 	.word	0x00000000
        /*0040*/ 	.short	0x0005
        /*0042*/ 	.short	0x0020
        /*0044*/ 	.byte	0x00, 0xf5, 0x21, 0x00


	//----- nvinfo : EIATTR_KPARAM_INFO
	.align		4
.L_57:
        /*0048*/ 	.byte	0x04, 0x17
        /*004a*/ 	.short	(.L_59 - .L_58)
.L_58:
        /*004c*/ 	.word	0x00000000
        /*0050*/ 	.short	0x0004
        /*0052*/ 	.short	0x0018
        /*0054*/ 	.byte	0x00, 0xf5, 0x21, 0x00


	//----- nvinfo : EIATTR_KPARAM_INFO
	.align		4
.L_59:
        /*0058*/ 	.byte	0x04, 0x17
        /*005a*/ 	.short	(.L_61 - .L_60)
.L_60:
        /*005c*/ 	.word	0x00000000
        /*0060*/ 	.short	0x0003
        /*0062*/ 	.short	0x0010
        /*0064*/ 	.byte	0x00, 0xf5, 0x21, 0x00


	//----- nvinfo : EIATTR_KPARAM_INFO
	.align		4
.L_61:
        /*0068*/ 	.byte	0x04, 0x17
        /*006a*/ 	.short	(.L_63 - .L_62)
.L_62:
        /*006c*/ 	.word	0x00000000
        /*0070*/ 	.short	0x0002
        /*0072*/ 	.short	0x0008
        /*0074*/ 	.byte	0x00, 0xf5, 0x21, 0x00


	//----- nvinfo : EIATTR_KPARAM_INFO
	.align		4
.L_63:
        /*0078*/ 	.byte	0x04, 0x17
        /*007a*/ 	.short	(.L_65 - .L_64)
.L_64:
        /*007c*/ 	.word	0x00000000
        /*0080*/ 	.short	0x0001
        /*0082*/ 	.short	0x0004
        /*0084*/ 	.byte	0x00, 0xf0, 0x11, 0x00


	//----- nvinfo : EIATTR_KPARAM_INFO
	.align		4
.L_65:
        /*0088*/ 	.byte	0x04, 0x17
        /*008a*/ 	.short	(.L_67 - .L_66)
.L_66:
        /*008c*/ 	.word	0x00000000
        /*0090*/ 	.short	0x0000
        /*0092*/ 	.short	0x0000
        /*0094*/ 	.byte	0x00, 0xf0, 0x11, 0x00


	//----- nvinfo : EIATTR_SPARSE_MMA_MASK
	.align		4
.L_67:
        /*0098*/ 	.byte	0x03, 0x50
        /*009a*/ 	.short	0x0000


	//----- nvinfo : EIATTR_MAXREG_COUNT
	.align		4
        /*009c*/ 	.byte	0x03, 0x1b
        /*009e*/ 	.short	0x00ff


	//----- nvinfo : EIATTR_MERCURY_ISA_VERSION
	.align		4
        /*00a0*/ 	.byte	0x03, 0x5f
        /*00a2*/ 	.short	0x0101


	//----- nvinfo : EIATTR_VRC_CTA_INIT_COUNT
	.align		4
        /*00a4*/ 	.byte	0x02, 0x4a
	.zero		1
	.zero		1


	//----- nvinfo : EIATTR_EXIT_INSTR_OFFSETS
	.align		4
        /*00a8*/ 	.byte	0x04, 0x1c
        /*00aa*/ 	.short	(.L_69 - .L_68)


	//   ....[0]....
.L_68:
        /*00ac*/ 	.word	0x00000390


	//   ....[1]....
        /*00b0*/ 	.word	0x00000840


	//   ....[2]....
        /*00b4*/ 	.word	0x00000a60


	//----- nvinfo : EIATTR_CRS_STACK_SIZE
	.align		4
.L_69:
        /*00b8*/ 	.byte	0x04, 0x1e
        /*00ba*/ 	.short	(.L_71 - .L_70)
.L_70:
        /*00bc*/ 	.word	0x00000000


	//----- nvinfo : EIATTR_CBANK_PARAM_SIZE
	.align		4
.L_71:
        /*00c0*/ 	.byte	0x03, 0x19
        /*00c2*/ 	.short	0x0040


	//----- nvinfo : EIATTR_PARAM_CBANK
	.align		4
        /*00c4*/ 	.byte	0x04, 0x0a
        /*00c6*/ 	.short	(.L_73 - .L_72)
	.align		4
.L_72:
        /*00c8*/ 	.word	index@(.nv.constant0._Z13search_kerneliiPfS_PiS0_S0_S_S_)
        /*00cc*/ 	.short	0x0380
        /*00ce*/ 	.short	0x0040


	//----- nvinfo : EIATTR_SW_WAR
	.align		4
.L_73:
        /*00d0*/ 	.byte	0x04, 0x36
        /*00d2*/ 	.short	(.L_75 - .L_74)
.L_74:
        /*00d4*/ 	.word	0x00000008
.L_75:


//--------------------- .nv.callgraph             --------------------------
	.section	.nv.callgraph,"",@"SHT_CUDA_CALLGRAPH"
	.align	4
	.sectionentsize	8
	.align		4
        /*0000*/ 	.word	0x00000000
	.align		4
        /*0004*/ 	.word	0xffffffff
	.align		4
        /*0008*/ 	.word	0x00000000
	.align		4
        /*000c*/ 	.word	0xfffffffe
	.align		4
        /*0010*/ 	.word	0x00000000
	.align		4
        /*0014*/ 	.word	0xfffffffd
	.align		4
        /*0018*/ 	.word	0x00000000
	.align		4
        /*001c*/ 	.word	0xfffffffc


//--------------------- .text._Z13interpolationiPfS_PiS0_S_S_S_S_S_S_S_ --------------------------
	.section	.text._Z13interpolationiPfS_PiS0_S_S_S_S_S_S_S_,"ax",@progbits
	.align	128
        .global         _Z13interpolationiPfS_PiS0_S_S_S_S_S_S_S_
        .type           _Z13interpolationiPfS_PiS0_S_S_S_S_S_S_S_,@function
        .size           _Z13interpolationiPfS_PiS0_S_S_S_S_S_S_S_,(.L_x_36 - _Z13interpolationiPfS_PiS0_S_S_S_S_S_S_S_)
        .other          _Z13interpolationiPfS_PiS0_S_S_S_S_S_S_S_,@"STO_CUDA_ENTRY STV_DEFAULT"
_Z13interpolationiPfS_PiS0_S_S_S_S_S_S_S_:
.text._Z13interpolationiPfS_PiS0_S_S_S_S_S_S_S_:
[----:B------:R-:W-:Y:S01]  /*0000*/  LDC R1, c[0x0][0x37c] ;  /* 0x0000df00ff017b82 */ /* 0x000fe20000000800 */
[----:B------:R-:W0:Y:S07]  /*0010*/  S2R R2, SR_TID.X ;  /* 0x0000000000027919 */ /* 0x000e2e0000002100 */
[----:B------:R-:W0:Y:S01]  /*0020*/  S2UR UR4, SR_CTAID.X ;  /* 0x00000000000479c3 */ /* 0x000e220000002500 */
[----:B------:R-:W1:Y:S07]  /*0030*/  LDCU UR5, c[0x0][0x380] ;  /* 0x00007000ff0577ac */ /* 0x000e6e0008000800 */
[----:B------:R-:W0:Y:S02]  /*0040*/  LDC R3, c[0x0][0x360] ;  /* 0x0000d800ff037b82 */ /* 0x000e240000000800 */
[----:B0-----:R-:W-:-:S05]  /*0050*/  IMAD R2, R3, UR4, R2 ;  /* 0x0000000403027c24 */ /* 0x001fca000f8e0202 */
[----:B-1----:R-:W-:-:S13]  /*0060*/  ISETP.GE.AND P0, PT, R2, UR5, PT ;  /* 0x0000000502007c0c */ /* 0x002fda000bf06270 */
[----:B------:R-:W-:Y:S05]  /*0070*/  @P0 EXIT ;  /* 0x000000000000094d */ /* 0x000fea0003800000 */
[----:B------:R-:W0:Y:S01]  /*0080*/  LDC.64 R4, c[0x0][0x398] ;  /* 0x0000e600ff047b82 */ /* 0x000e220000000a00 */
[----:B------:R-:W1:Y:S07]  /*0090*/  LDCU.64 UR4, c[0x0][0x358] ;  /* 0x00006b00ff0477ac */ /* 0x000e6e0008000a00 */
[----:B------:R-:W2:Y:S08]  /*00a0*/  LDC.64 R10, c[0x0][0x3a0] ;  /* 0x0000e800ff0a7b82 */ /* 0x000eb00000000a00 */
[----:B------:R-:W3:Y:S01]  /*00b0*/  LDC.64 R6, c[0x0][0x3a8] ;  /* 0x0000ea00ff067b82 */ /* 0x000ee20000000a00 */
[----:B0-----:R-:W-:-:S07]  /*00c0*/  IMAD.WIDE R4, R2, 0x4, R4 ;  /* 0x0000000402047825 */ /* 0x001fce00078e0204 */
[----:B------:R-:W0:Y:S01]  /*00d0*/  LDC.64 R8, c[0x0][0x3b0] ;  /* 0x0000ec00ff087b82 */ /* 0x000e220000000a00 */
[----:B-1----:R-:W2:Y:S07]  /*00e0*/  LDG.E R5, desc[UR4][R4.64] ;  /* 0x0000000404057981 */ /* 0x002eae000c1e1900 */
[----:B------:R-:W1:Y:S02]  /*00f0*/  LDC.64 R12, c[0x0][0x388] ;  /* 0x0000e200ff0c7b82 */ /* 0x000e640000000a00 */
[----:B-1----:R-:W-:-:S05]  /*0100*/  IMAD.WIDE R12, R2, 0x4, R12 ;  /* 0x00000004020c7825 */ /* 0x002fca00078e020c */
[----:B------:R1:W5:Y:S01]  /*0110*/  LDG.E R4, desc[UR4][R12.64] ;  /* 0x000000040c047981 */ /* 0x000362000c1e1900 */
[----:B--2---:R-:W-:-:S06]  /*0120*/  IMAD.WIDE R10, R5, 0x4, R10 ;  /* 0x00000004050a7825 */ /* 0x004fcc00078e020a */
[----:B------:R-:W2:Y:S01]  /*0130*/  LDG.E R10, desc[UR4][R10.64] ;  /* 0x000000040a0a7981 */ /* 0x000ea2000c1e1900 */
[----:B---3--:R-:W-:-:S04]  /*0140*/  IMAD.WIDE R6, R5, 0x4, R6 ;  /* 0x0000000405067825 */ /* 0x008fc800078e0206 */
[----:B0-----:R-:W-:Y:S02]  /*0150*/  IMAD.WIDE R8, R5, 0x4, R8 ;  /* 0x0000000405087825 */ /* 0x001fe400078e0208 */
[----:B------:R1:W5:Y:S04]  /*0160*/  LDG.E R6, desc[UR4][R6.64] ;  /* 0x0000000406067981 */ /* 0x000368000c1e1900 */
[----:B------:R1:W5:Y:S01]  /*0170*/  LDG.E R9, desc[UR4][R8.64] ;  /* 0x0000000408097981 */ /* 0x000362000c1e1900 */
[----:B------:R-:W-:Y:S01]  /*0180*/  BSSY.RECONVERGENT B0, `(.L_x_0) ;  /* 0x0000026000007945 */ /* 0x000fe20003800200 */
[----:B------:R-:W-:Y:S01]  /*0190*/  HFMA2 R3, -RZ, RZ, 1.875, 0 ;  /* 0x3f800000ff037431 */ /* 0x000fe200000001ff */
[C---:B--2---:R-:W-:Y:S02]  /*01a0*/  ISETP.NE.AND P0, PT, R10.reuse, RZ, PT ;  /* 0x000000ff0a00720c */ /* 0x044fe40003f05270 */
[----:B------:R-:W-:-:S11]  /*01b0*/  IADD3 R14, PT, PT, -R10, RZ, RZ ;  /* 0x000000ff0a0e7210 */ /* 0x000fd60007ffe1ff */
[----:B-1----:R-:W-:Y:S05]  /*01c0*/  @!P0 BRA `(.L_x_1) ;  /* 0x0000000000848947 */ /* 0x002fea0003800000 */
[----:B------:R-:W-:Y:S01]  /*01d0*/  FFMA R0, RZ, 1.4426950216293334961, RZ ;  /* 0x3fb8aa3bff007823 */ /* 0x000fe200000000ff */
[----:B------:R-:W-:-:S03]  /*01e0*/  MOV R12, 0x391fcb8e ;  /* 0x391fcb8e000c7802 */ /* 0x000fc60000000f00 */
[----:B------:R-:W-:-:S04]  /*01f0*/  FADD R0, RZ, R0 ;  /* 0x00000000ff007221 */ /* 0x000fc80000000000 */
[----:B------:R-:W-:-:S04]  /*0200*/  FFMA R0, RZ, RZ, R0 ;  /* 0x000000ffff007223 */ /* 0x000fc80000000000 */
[----:B------:R-:W-:Y:S01]  /*0210*/  FFMA R3, RZ, RZ, R0 ;  /* 0x000000ffff037223 */ /* 0x000fe20000000000 */
[----:B------:R-:W-:-:S03]  /*0220*/  I2FP.F32.S32 R0, R14 ;  /* 0x0000000e00007245 */ /* 0x000fc60000201400 */
[----:B------:R-:W-:Y:S01]  /*0230*/  FADD R7, R3, 1 ;  /* 0x3f80000003077421 */ /* 0x000fe20000000000 */
[----:B------:R-:W-:-:S03]  /*0240*/  FSETP.NAN.AND P2, PT, |R0|, |R0|, PT ;  /* 0x400000000000720b */ /* 0x000fc60003f48200 */
[----:B------:R-:W-:Y:S01]  /*0250*/  FMUL R11, R0, R7 ;  /* 0x00000007000b7220 */ /* 0x000fe20000400000 */
[----:B------:R-:W-:-:S03]  /*0260*/  FADD R10, R7, -1 ;  /* 0xbf800000070a7421 */ /* 0x000fc60000000000 */
[----:B------:R-:W0:Y:S01]  /*0270*/  FRND R8, R11 ;  /* 0x0000000b00087307 */ /* 0x000e220000201000 */
[----:B------:R-:W-:Y:S01]  /*0280*/  FADD R10, R3, -R10 ;  /* 0x8000000a030a7221 */ /* 0x000fe20000000000 */
[----:B------:R-:W-:Y:S01]  /*0290*/  FFMA R7, R0, R7, -R11 ;  /* 0x0000000700077223 */ /* 0x000fe2000000080b */
[----:B------:R-:W-:-:S03]  /*02a0*/  FSETP.GT.AND P0, PT, |R11|, 152, PT ;  /* 0x431800000b00780b */ /* 0x000fc60003f04200 */
[----:B------:R-:W-:Y:S01]  /*02b0*/  FFMA R10, R0, R10, R7 ;  /* 0x0000000a000a7223 */ /* 0x000fe20000000007 */
[----:B0-----:R-:W-:Y:S01]  /*02c0*/  FADD R3, R11, -R8 ;  /* 0x800000080b037221 */ /* 0x001fe20000000000 */
[----:B------:R-:W-:-:S03]  /*02d0*/  FSETP.GT.AND P1, PT, R8, RZ, PT ;  /* 0x000000ff0800720b */ /* 0x000fc60003f24000 */
[----:B------:R-:W-:Y:S01]  /*02e0*/  FADD R3, R3, R10 ;  /* 0x0000000a03037221 */ /* 0x000fe20000000000 */
[----:B------:R-:W-:Y:S02]  /*02f0*/  SEL R7, RZ, 0x83000000, P1 ;  /* 0x83000000ff077807 */ /* 0x000fe40000800000 */
[----:B------:R-:W-:Y:S01]  /*0300*/  FSETP.GEU.AND P1, PT, R11, RZ, PT ;  /* 0x000000ff0b00720b */ /* 0x000fe20003f2e000 */
[----:B------:R-:W-:Y:S01]  /*0310*/  FFMA R10, R3, R12, 0.0013391353422775864601 ;  /* 0x3aaf85ed030a7423 */ /* 0x000fe2000000000c */
[----:B------:R-:W-:-:S03]  /*0320*/  IADD3 R8, PT, PT, R7, 0x7f000000, RZ ;  /* 0x7f00000007087810 */ /* 0x000fc60007ffe0ff */
[C---:B------:R-:W-:Y:S02]  /*0330*/  FFMA R12, R3.reuse, R10, 0.0096188392490148544312 ;  /* 0x3c1d9856030c7423 */ /* 0x040fe4000000000a */
[----:B------:R-:W0:Y:S02]  /*0340*/  F2I.NTZ R10, R11 ;  /* 0x0000000b000a7305 */ /* 0x000e240000203100 */
[----:B------:R-:W-:-:S04]  /*0350*/  FFMA R12, R3, R12, 0.055503588169813156128 ;  /* 0x3d6357bb030c7423 */ /* 0x000fc8000000000c */
[----:B------:R-:W-:-:S04]  /*0360*/  FFMA R12, R3, R12, 0.24022644758224487305 ;  /* 0x3e75fdec030c7423 */ /* 0x000fc8000000000c */
[----:B------:R-:W-:-:S04]  /*0370*/  FFMA R12, R3, R12, 0.69314718246459960938 ;  /* 0x3f317218030c7423 */ /* 0x000fc8000000000c */
[----:B------:R-:W-:Y:S01]  /*0380*/  FFMA R13, R3, R12, 1 ;  /* 0x3f800000030d7423 */ /* 0x000fe2000000000c */
[----:B0-----:R-:W-:Y:S02]  /*0390*/  LEA R10, R10, -R7, 0x17 ;  /* 0x800000070a0a7211 */ /* 0x001fe400078eb8ff */
[----:B------:R-:W-:Y:S01]  /*03a0*/  FSEL R3, RZ, +INF , !P1 ;  /* 0x7f800000ff037808 */ /* 0x000fe20004800000 */
[----:B------:R-:W-:-:S04]  /*03b0*/  FMUL R13, R8, R13 ;  /* 0x0000000d080d7220 */ /* 0x000fc80000400000 */
[----:B------:R-:W-:Y:S01]  /*03c0*/  @!P0 FMUL R3, R10, R13 ;  /* 0x0000000d0a038220 */ /* 0x000fe20000400000 */
[----:B------:R-:W-:-:S07]  /*03d0*/  @P2 FADD R3, R0, 2 ;  /* 0x4000000000032421 */ /* 0x000fce0000000000 */
.L_x_1:
[----:B------:R-:W-:Y:S05]  /*03e0*/  BSYNC.RECONVERGENT B0 ;  /* 0x0000000000007941 */ /* 0x000fea0003800200 */
.L_x_0:
[C-C-:B-----5:R-:W-:Y:S01]  /*03f0*/  FADD R7, R6.reuse, -R3.reuse ;  /* 0x8000000306077221 */ /* 0x160fe20000000000 */
[----:B------:R-:W-:Y:S01]  /*0400*/  FADD R6, R6, R3 ;  /* 0x0000000306067221 */ /* 0x000fe20000000000 */
[----:B------:R-:W-:Y:S02]  /*0410*/  BSSY.RECONVERGENT B0, `(.L_x_2) ;  /* 0x0000011000007945 */ /* 0x000fe40003800200 */
[C---:B------:R-:W-:Y:S01]  /*0420*/  FADD R0, -R7.reuse, R4 ;  /* 0x0000000407007221 */ /* 0x040fe20000000100 */
[----:B------:R-:W-:-:S04]  /*0430*/  FADD R13, -R7, R6 ;  /* 0x00000006070d7221 */ /* 0x000fc80000000100 */
[----:B------:R-:W0:Y:S08]  /*0440*/  MUFU.RCP R8, R13 ;  /* 0x0000000d00087308 */ /* 0x000e300000001000 */
[----:B------:R-:W1:Y:S01]  /*0450*/  FCHK P0, R0, R13 ;  /* 0x0000000d00007302 */ /* 0x000e620000000000 */
[----:B0-----:R-:W-:-:S04]  /*0460*/  FFMA R11, -R13, R8, 1 ;  /* 0x3f8000000d0b7423 */ /* 0x001fc80000000108 */
[----:B------:R-:W-:Y:S01]  /*0470*/  FFMA R11, R8, R11, R8 ;  /* 0x0000000b080b7223 */ /* 0x000fe20000000008 */
[C-C-:B------:R-:W-:Y:S01]  /*0480*/  FADD R8, R9.reuse, -R3.reuse ;  /* 0x8000000309087221 */ /* 0x140fe20000000000 */
[----:B------:R-:W-:Y:S02]  /*0490*/  FADD R9, R9, R3 ;  /* 0x0000000309097221 */ /* 0x000fe40000000000 */
[----:B------:R-:W-:-:S04]  /*04a0*/  FFMA R10, R0, R11, RZ ;  /* 0x0000000b000a7223 */ /* 0x000fc800000000ff */
[----:B------:R-:W-:-:S04]  /*04b0*/  FFMA R12, -R13, R10, R0 ;  /* 0x0000000a0d0c7223 */ /* 0x000fc80000000100 */
[----:B------:R-:W-:Y:S01]  /*04c0*/  FFMA R10, R11, R12, R10 ;  /* 0x0000000c0b0a7223 */ /* 0x000fe2000000000a */
[----:B-1----:R-:W-:Y:S06]  /*04d0*/  @!P0 BRA `(.L_x_3) ;  /* 0x0000000000108947 */ /* 0x002fec0003800000 */
[----:B------:R-:W-:Y:S02]  /*04e0*/  MOV R3, R13 ;  /* 0x0000000d00037202 */ /* 0x000fe40000000f00 */
[----:B------:R-:W-:-:S07]  /*04f0*/  MOV R12, 0x510 ;  /* 0x00000510000c7802 */ /* 0x000fce0000000f00 */
[----:B------:R-:W-:Y:S05]  /*0500*/  CALL.REL.NOINC `($__internal_0_$__cuda_sm3x_div_rn_noftz_f32_slowpath) ;  /* 0x0000000400487944 */ /* 0x000fea0003c00000 */
[----:B------:R-:W-:-:S07]  /*0510*/  MOV R10, R0 ;  /* 0x00000000000a7202 */ /* 0x000fce0000000f00 */
.L_x_3:
[----:B------:R-:W-:Y:S05]  /*0520*/  BSYNC.RECONVERGENT B0 ;  /* 0x0000000000007941 */ /* 0x000fea0003800200 */
.L_x_2:
[----:B------:R-:W0:Y:S02]  /*0530*/  LDC.64 R12, c[0x0][0x390] ;  /* 0x0000e400ff0c7b82 */ /* 0x000e240000000a00 */
[----:B0-----:R-:W-:-:S05]  /*0540*/  IMAD.WIDE R12, R2, 0x4, R12 ;  /* 0x00000004020c7825 */ /* 0x001fca00078e020c */
[----:B------:R-:W2:Y:S01]  /*0550*/  LDG.E R11, desc[UR4][R12.64] ;  /* 0x000000040c0b7981 */ /* 0x000ea2000c1e1900 */
[----:B------:R-:W-:Y:S01]  /*0560*/  FADD R17, -R7, R9 ;  /* 0x0000000907117221 */ /* 0x000fe20000000100 */
[----:B------:R-:W-:Y:S03]  /*0570*/  BSSY.RECONVERGENT B0, `(.L_x_4) ;  /* 0x000000e000007945 */ /* 0x000fe60003800200 */
[----:B------:R-:W0:Y:S02]  /*0580*/  MUFU.RCP R3, R17 ;  /* 0x0000001100037308 */ /* 0x000e240000001000 */
[----:B0-----:R-:W-:-:S04]  /*0590*/  FFMA R14, -R17, R3, 1 ;  /* 0x3f800000110e7423 */ /* 0x001fc80000000103 */
[----:B------:R-:W-:Y:S01]  /*05a0*/  FFMA R3, R3, R14, R3 ;  /* 0x0000000e03037223 */ /* 0x000fe20000000003 */
[----:B--2---:R-:W-:-:S04]  /*05b0*/  FADD R0, -R8, R11 ;  /* 0x0000000b08007221 */ /* 0x004fc80000000100 */
[----:B------:R-:W0:Y:S01]  /*05c0*/  FCHK P0, R0, R17 ;  /* 0x0000001100007302 */ /* 0x000e220000000000 */
[----:B------:R-:W-:-:S04]  /*05d0*/  FFMA R14, R0, R3, RZ ;  /* 0x00000003000e7223 */ /* 0x000fc800000000ff */
[----:B------:R-:W-:-:S04]  /*05e0*/  FFMA R15, -R17, R14, R0 ;  /* 0x0000000e110f7223 */ /* 0x000fc80000000100 */
[----:B------:R-:W-:Y:S01]  /*05f0*/  FFMA R3, R3, R15, R14 ;  /* 0x0000000f03037223 */ /* 0x000fe2000000000e */
[----:B0-----:R-:W-:Y:S06]  /*0600*/  @!P0 BRA `(.L_x_5) ;  /* 0x0000000000108947 */ /* 0x001fec0003800000 */
[----:B------:R-:W-:Y:S02]  /*0610*/  MOV R3, R17 ;  /* 0x0000001100037202 */ /* 0x000fe40000000f00 */
[----:B------:R-:W-:-:S07]  /*0620*/  MOV R12, 0x640 ;  /* 0x00000640000c7802 */ /* 0x000fce0000000f00 */
[----:B------:R-:W-:Y:S05]  /*0630*/  CALL.REL.NOINC `($__internal_0_$__cuda_sm3x_div_rn_noftz_f32_slowpath) ;  /* 0x0000000000fc7944 */ /* 0x000fea0003c00000 */
[----:B------:R-:W-:-:S07]  /*0640*/  MOV R3, R0 ;  /* 0x0000000000037202 */ /* 0x000fce0000000f00 */
.L_x_5:
[----:B------:R-:W-:Y:S05]  /*0650*/  BSYNC.RECONVERGENT B0 ;  /* 0x0000000000007941 */ /* 0x000fea0003800200 */
.L_x_4:
[----:B------:R-:W0:Y:S01]  /*0660*/  LDC.64 R20, c[0x0][0x3c8] ;  /* 0x0000f200ff147b82 */ /* 0x000e220000000a00 */
[----:B------:R-:W-:-:S07]  /*0670*/  FSETP.GE.AND P0, PT, R10, R3, PT ;  /* 0x000000030a00720b */ /* 0x000fce0003f06000 */
[----:B------:R-:W1:Y:S08]  /*0680*/  LDC.64 R18, c[0x0][0x3c0] ;  /* 0x0000f000ff127b82 */ /* 0x000e700000000a00 */
[----:B------:R-:W2:Y:S01]  /*0690*/  LDC.64 R16, c[0x0][0x3b8] ;  /* 0x0000ee00ff107b82 */ /* 0x000ea20000000a00 */
[----:B0-----:R-:W-:-:S07]  /*06a0*/  @P0 IMAD.WIDE R20, R5, 0x4, R20 ;  /* 0x0000000405140825 */ /* 0x001fce00078e0214 */
[----:B------:R-:W0:Y:S01]  /*06b0*/  @!P0 LDC.64 R14, c[0x0][0x3d0] ;  /* 0x0000f400ff0e8b82 */ /* 0x000e220000000a00 */
[----:B------:R-:W3:Y:S01]  /*06c0*/  @P0 LDG.E R3, desc[UR4][R20.64] ;  /* 0x0000000414030981 */ /* 0x000ee2000c1e1900 */
[----:B-1----:R-:W-:-:S06]  /*06d0*/  @P0 IMAD.WIDE R18, R5, 0x4, R18 ;  /* 0x0000000405120825 */ /* 0x002fcc00078e0212 */
[----:B------:R-:W1:Y:S01]  /*06e0*/  @!P0 LDC.64 R12, c[0x0][0x3c8] ;  /* 0x0000f200ff0c8b82 */ /* 0x000e620000000a00 */
[----:B------:R4:W5:Y:S01]  /*06f0*/  @P0 LDG.E R0, desc[UR4][R18.64] ;  /* 0x0000000412000981 */ /* 0x000962000c1e1900 */
[----:B--2---:R-:W-:-:S04]  /*0700*/  IMAD.WIDE R16, R5, 0x4, R16 ;  /* 0x0000000405107825 */ /* 0x004fc800078e0210 */
[----:B0-----:R-:W-:-:S04]  /*0710*/  @!P0 IMAD.WIDE R14, R5, 0x4, R14 ;  /* 0x00000004050e8825 */ /* 0x001fc800078e020e */
[----:B-1----:R-:W-:Y:S02]  /*0720*/  @!P0 IMAD.WIDE R12, R5, 0x4, R12 ;  /* 0x00000004050c8825 */ /* 0x002fe400078e020c */
[----:B------:R-:W3:Y:S04]  /*0730*/  LDG.E R5, desc[UR4][R16.64] ;  /* 0x0000000410057981 */ /* 0x000ee8000c1e1900 */
[----:B------:R-:W3:Y:S04]  /*0740*/  @!P0 LDG.E R3, desc[UR4][R14.64] ;  /* 0x000000040e038981 */ /* 0x000ee8000c1e1900 */
[----:B------:R0:W5:Y:S01]  /*0750*/  @!P0 LDG.E R0, desc[UR4][R12.64] ;  /* 0x000000040c008981 */ /* 0x000162000c1e1900 */
[----:B----4-:R-:W-:-:S02]  /*0760*/  FSEL R18, R8, R9, P0 ;  /* 0x0000000908127208 */ /* 0x010fc40000000000 */
[----:B------:R-:W-:-:S03]  /*0770*/  FSEL R10, R6, R7, P0 ;  /* 0x00000007060a7208 */ /* 0x000fc60000000000 */
[----:B------:R-:W-:Y:S02]  /*0780*/  FADD R20, -R9, R18 ;  /* 0x0000001209147221 */ /* 0x000fe40000000100 */
[C-C-:B------:R-:W-:Y:S01]  /*0790*/  FADD R19, -R7.reuse, R10.reuse ;  /* 0x0000000a07137221 */ /* 0x140fe20000000100 */
[----:B------:R-:W-:Y:S01]  /*07a0*/  FADD R22, -R8, R9 ;  /* 0x0000000908167221 */ /* 0x000fe20000000100 */
[----:B------:R-:W-:Y:S01]  /*07b0*/  FMUL R21, R7, R20 ;  /* 0x0000001407157220 */ /* 0x000fe20000400000 */
[----:B------:R-:W-:Y:S01]  /*07c0*/  FADD R20, R6, -R10 ;  /* 0x8000000a06147221 */ /* 0x000fe20000000000 */
[----:B0-----:R-:W-:Y:S02]  /*07d0*/  FADD R13, R8, -R18 ;  /* 0x80000012080d7221 */ /* 0x001fe40000000000 */
[----:B------:R-:W-:-:S04]  /*07e0*/  FFMA R21, R6, R22, R21 ;  /* 0x0000001606157223 */ /* 0x000fc80000000015 */
[----:B------:R-:W-:-:S04]  /*07f0*/  FFMA R13, R10, R13, R21 ;  /* 0x0000000d0a0d7223 */ /* 0x000fc80000000015 */
[----:B------:R-:W0:Y:S01]  /*0800*/  MUFU.RCP R10, R13 ;  /* 0x0000000d000a7308 */ /* 0x000e220000001000 */
[----:B------:R-:W-:Y:S01]  /*0810*/  BSSY.RECONVERGENT B0, `(.L_x_6) ;  /* 0x000001d000007945 */ /* 0x000fe20003800200 */
[----:B---3--:R-:W-:-:S04]  /*0820*/  FADD R15, -R5, R3 ;  /* 0x00000003050f7221 */ /* 0x008fc80000000100 */
[----:B------:R-:W-:Y:S01]  /*0830*/  FMUL R17, R18, R15 ;  /* 0x0000000f12117220 */ /* 0x000fe20000400000 */
[----:B-----5:R-:W-:Y:S01]  /*0840*/  FMUL R12, R19, R0 ;  /* 0x00000000130c7220 */ /* 0x020fe20000400000 */
[----:B------:R-:W-:Y:S01]  /*0850*/  FADD R15, -R3, R0 ;  /* 0x00000000030f7221 */ /* 0x000fe20000000100 */
[----:B------:R-:W-:Y:S02]  /*0860*/  FADD R19, R7, -R6 ;  /* 0x8000000607137221 */ /* 0x000fe40000000000 */
[C---:B------:R-:W-:Y:S01]  /*0870*/  FFMA R12, R5.reuse, R20, R12 ;  /* 0x00000014050c7223 */ /* 0x040fe2000000000c */
[----:B------:R-:W-:Y:S01]  /*0880*/  FFMA R6, R8, R15, R17 ;  /* 0x0000000f08067223 */ /* 0x000fe20000000011 */
[----:B------:R-:W-:Y:S02]  /*0890*/  FADD R0, R5, -R0 ;  /* 0x8000000005007221 */ /* 0x000fe40000000000 */
[----:B------:R-:W-:Y:S02]  /*08a0*/  FFMA R12, R19, R3, R12 ;  /* 0x00000003130c7223 */ /* 0x000fe4000000000c */
[----:B------:R-:W-:-:S02]  /*08b0*/  FFMA R0, R9, R0, R6 ;  /* 0x0000000009007223 */ /* 0x000fc40000000006 */
[----:B------:R-:W-:Y:S02]  /*08c0*/  FMUL R8, R8, R12 ;  /* 0x0000000c08087220 */ /* 0x000fe40000400000 */
[-C--:B------:R-:W-:Y:S02]  /*08d0*/  FMUL R4, R4, R0.reuse ;  /* 0x0000000004047220 */ /* 0x080fe40000400000 */
[----:B------:R-:W-:Y:S02]  /*08e0*/  FFMA R8, R7, -R0, -R8 ;  /* 0x8000000007087223 */ /* 0x000fe40000000808 */
[----:B------:R-:W-:Y:S02]  /*08f0*/  FFMA R11, R11, R12, R4 ;  /* 0x0000000c0b0b7223 */ /* 0x000fe40000000004 */
[----:B------:R-:W-:-:S04]  /*0900*/  FFMA R0, -R5, R13, R8 ;  /* 0x0000000d05007223 */ /* 0x000fc80000000108 */
[----:B------:R-:W-:Y:S01]  /*0910*/  FADD R0, R0, R11 ;  /* 0x0000000b00007221 */ /* 0x000fe20000000000 */
[----:B0-----:R-:W-:-:S03]  /*0920*/  FFMA R3, -R13, R10, 1 ;  /* 0x3f8000000d037423 */ /* 0x001fc6000000010a */
[----:B------:R-:W0:Y:S01]  /*0930*/  FCHK P0, -R0, R13 ;  /* 0x0000000d00007302 */ /* 0x000e220000000100 */
[----:B------:R-:W-:-:S04]  /*0940*/  FFMA R3, R10, R3, R10 ;  /* 0x000000030a037223 */ /* 0x000fc8000000000a */
[----:B------:R-:W-:-:S04]  /*0950*/  FFMA R4, -R0, R3, RZ ;  /* 0x0000000300047223 */ /* 0x000fc800000001ff */
[----:B------:R-:W-:-:S04]  /*0960*/  FFMA R5, -R13, R4, -R0 ;  /* 0x000000040d057223 */ /* 0x000fc80000000900 */
[----:B------:R-:W-:Y:S01]  /*0970*/  FFMA R7, R3, R5, R4 ;  /* 0x0000000503077223 */ /* 0x000fe20000000004 */
[----:B0-----:R-:W-:Y:S06]  /*0980*/  @!P0 BRA `(.L_x_7) ;  /* 0x0000000000148947 */ /* 0x001fec0003800000 */
[----:B------:R-:W-:Y:S01]  /*0990*/  FADD R0, -R0, -RZ ;  /* 0x800000ff00007221 */ /* 0x000fe20000000100 */
[----:B------:R-:W-:Y:S02]  /*09a0*/  MOV R3, R13 ;  /* 0x0000000d00037202 */ /* 0x000fe40000000f00 */
[----:B------:R-:W-:-:S07]  /*09b0*/  MOV R12, 0x9d0 ;  /* 0x000009d0000c7802 */ /* 0x000fce0000000f00 */
[----:B------:R-:W-:Y:S05]  /*09c0*/  CALL.REL.NOINC `($__internal_0_$__cuda_sm3x_div_rn_noftz_f32_slowpath) ;  /* 0x0000000000187944 */ /* 0x000fea0003c00000 */
[----:B------:R-:W-:-:S07]  /*09d0*/  MOV R7, R0 ;  /* 0x0000000000077202 */ /* 0x000fce0000000f00 */
.L_x_7:
[----:B------:R-:W-:Y:S05]  /*09e0*/  BSYNC.RECONVERGENT B0 ;  /* 0x0000000000007941 */ /* 0x000fea0003800200 */
.L_x_6:
[----:B------:R-:W0:Y:S02]  /*09f0*/  LDC.64 R4, c[0x0][0x3d8] ;  /* 0x0000f600ff047b82 */ /* 0x000e240000000a00 */
[----:B0-----:R-:W-:-:S05]  /*0a00*/  IMAD.WIDE R2, R2, 0x4, R4 ;  /* 0x0000000402027825 */ /* 0x001fca00078e0204 */
[----:B------:R-:W-:Y:S01]  /*0a10*/  STG.E desc[UR4][R2.64], R7 ;  /* 0x0000000702007986 */ /* 0x000fe2000c101904 */
[----:B------:R-:W-:Y:S05]  /*0a20*/  EXIT ;  /* 0x000000000000794d */ /* 0x000fea0003800000 */
        .weak           $__internal_0_$__cuda_sm3x_div_rn_noftz_f32_slowpath
        .type           $__internal_0_$__cuda_sm3x_div_rn_noftz_f32_slowpath,@function
        .size           $__internal_0_$__cuda_sm3x_div_rn_noftz_f32_slowpath,(.L_x_36 - $__internal_0_$__cuda_sm3x_div_rn_noftz_f32_slowpath)
$__internal_0_$__cuda_sm3x_div_rn_noftz_f32_slowpath:
[----:B------:R-:W-:Y:S01]  /*0a30*/  SHF.R.U32.HI R14, RZ, 0x17, R3 ;  /* 0x00000017ff0e7819 */ /* 0x000fe20000011603 */
[----:B------:R-:W-:Y:S01]  /*0a40*/  BSSY.RECONVERGENT B1, `(.L_x_8) ;  /* 0x0000062000017945 */ /* 0x000fe20003800200 */
[----:B------:R-:W-:Y:S02]  /*0a50*/  SHF.R.U32.HI R13, RZ, 0x17, R0 ;  /* 0x00000017ff0d7819 */ /* 0x000fe40000011600 */
[----:B------:R-:W-:Y:S02]  /*0a60*/  LOP3.LUT R14, R14, 0xff, RZ, 0xc0, !PT ;  /* 0x000000ff0e0e7812 */ /* 0x000fe400078ec0ff */
[----:B------:R-:W-:Y:S02]  /*0a70*/  LOP3.LUT R15, R13, 0xff, RZ, 0xc0, !PT ;  /* 0x000000ff0d0f7812 */ /* 0x000fe400078ec0ff */
[----:B------:R-:W-:Y:S02]  /*0a80*/  IADD3 R17, PT, PT, R14, -0x1, RZ ;  /* 0xffffffff0e117810 */ /* 0x000fe40007ffe0ff */
[----:B------:R-:W-:-:S02]  /*0a90*/  IADD3 R16, PT, PT, R15, -0x1, RZ ;  /* 0xffffffff0f107810 */ /* 0x000fc40007ffe0ff */
[----:B------:R-:W-:-:S04]  /*0aa0*/  ISETP.GT.U32.AND P0, PT, R17, 0xfd, PT ;  /* 0x000000fd1100780c */ /* 0x000fc80003f04070 */
[----:B------:R-:W-:-:S13]  /*0ab0*/  ISETP.GT.U32.OR P0, PT, R16, 0xfd, P0 ;  /* 0x000000fd1000780c */ /* 0x000fda0000704470 */
[----:B------:R-:W-:Y:S01]  /*0ac0*/  @!P0 MOV R13, RZ ;  /* 0x000000ff000d8202 */ /* 0x000fe20000000f00 */
[----:B------:R-:W-:Y:S06]  /*0ad0*/  @!P0 BRA `(.L_x_9) ;  /* 0x00000000005c8947 */ /* 0x000fec0003800000 */
[----:B------:R-:W-:Y:S02]  /*0ae0*/  FSETP.GTU.FTZ.AND P0, PT, |R0|, +INF , PT ;  /* 0x7f8000000000780b */ /* 0x000fe40003f1c200 */
[----:B------:R-:W-:-:S04]  /*0af0*/  FSETP.GTU.FTZ.AND P1, PT, |R3|, +INF , PT ;  /* 0x7f8000000300780b */ /* 0x000fc80003f3c200 */
[----:B------:R-:W-:-:S13]  /*0b00*/  PLOP3.LUT P0, PT, P0, P1, PT, 0xf8, 0x8f ;  /* 0x00000000008f781c */ /* 0x000fda0000703f70 */
[----:B------:R-:W-:Y:S05]  /*0b10*/  @P0 BRA `(.L_x_10) ;  /* 0x00000004004c0947 */ /* 0x000fea0003800000 */
[----:B------:R-:W-:-:S13]  /*0b20*/  LOP3.LUT P0, RZ, R3, 0x7fffffff, R0, 0xc8, !PT ;  /* 0x7fffffff03ff7812 */ /* 0x000fda000780c800 */
[----:B------:R-:W-:Y:S05]  /*0b30*/  @!P0 BRA `(.L_x_11) ;  /* 0x00000004003c8947 */ /* 0x000fea0003800000 */
[C---:B------:R-:W-:Y:S02]  /*0b40*/  FSETP.NEU.FTZ.AND P2, PT, |R0|.reuse, +INF , PT ;  /* 0x7f8000000000780b */ /* 0x040fe40003f5d200 */
[----:B------:R-:W-:Y:S02]  /*0b50*/  FSETP.NEU.FTZ.AND P1, PT, |R3|, +INF , PT ;  /* 0x7f8000000300780b */ /* 0x000fe40003f3d200 */
[----:B------:R-:W-:-:S11]  /*0b60*/  FSETP.NEU.FTZ.AND P0, PT, |R0|, +INF , PT ;  /* 0x7f8000000000780b */ /* 0x000fd60003f1d200 */
[----:B------:R-:W-:Y:S05]  /*0b70*/  @!P1 BRA !P2, `(.L_x_11) ;  /* 0x00000004002c9947 */ /* 0x000fea0005000000 */
[----:B------:R-:W-:-:S04]  /*0b80*/  LOP3.LUT P2, RZ, R0, 0x7fffffff, RZ, 0xc0, !PT ;  /* 0x7fffffff00ff7812 */ /* 0x000fc8000784c0ff */
[----:B------:R-:W-:-:S13]  /*0b90*/  PLOP3.LUT P1, PT, P1, P2, PT, 0x2f, 0xf2 ;  /* 0x0000000000f2781c */ /* 0x000fda0000f24577 */
[----:B------:R-:W-:Y:S05]  /*0ba0*/  @P1 BRA `(.L_x_12) ;  /* 0x0000000400181947 */ /* 0x000fea0003800000 */
[----:B------:R-:W-:-:S04]  /*0bb0*/  LOP3.LUT P1, RZ, R3, 0x7fffffff, RZ, 0xc0, !PT ;  /* 0x7fffffff03ff7812 */ /* 0x000fc8000782c0ff */
[----:B------:R-:W-:-:S13]  /*0bc0*/  PLOP3.LUT P0, PT, P0, P1, PT, 0x2f, 0xf2 ;  /* 0x0000000000f2781c */ /* 0x000fda0000702577 */
[----:B------:R-:W-:Y:S05]  /*0bd0*/  @P0 BRA `(.L_x_13) ;  /* 0x0000000400000947 */ /* 0x000fea0003800000 */
[----:B------:R-:W-:Y:S02]  /*0be0*/  ISETP.GE.AND P0, PT, R16, RZ, PT ;  /* 0x000000ff1000720c */ /* 0x000fe40003f06270 */
[----:B------:R-:W-:-:S11]  /*0bf0*/  ISETP.GE.AND P1, PT, R17, RZ, PT ;  /* 0x000000ff1100720c */ /* 0x000fd60003f26270 */
[----:B------:R-:W-:Y:S01]  /*0c00*/  @P0 MOV R13, RZ ;  /* 0x000000ff000d0202 */ /* 0x000fe20000000f00 */
[----:B------:R-:W-:Y:S01]  /*0c10*/  @!P0 FFMA R0, R0, 1.84467440737095516160e+19, RZ ;  /* 0x5f80000000008823 */ /* 0x000fe200000000ff */
[----:B------:R-:W-:Y:S01]  /*0c20*/  @!P0 MOV R13, 0xffffffc0 ;  /* 0xffffffc0000d8802 */ /* 0x000fe20000000f00 */
[----:B------:R-:W-:-:S03]  /*0c30*/  @!P1 FFMA R3, R3, 1.84467440737095516160e+19, RZ ;  /* 0x5f80000003039823 */ /* 0x000fc600000000ff */
[----:B------:R-:W-:-:S07]  /*0c40*/  @!P1 IADD3 R13, PT, PT, R13, 0x40, RZ ;  /* 0x000000400d0d9810 */ /* 0x000fce0007ffe0ff */
.L_x_9:
[----:B------:R-:W-:Y:S01]  /*0c50*/  LEA R16, R14, 0xc0800000, 0x17 ;  /* 0xc08000000e107811 */ /* 0x000fe200078eb8ff */
[----:B------:R-:W-:Y:S01]  /*0c60*/  BSSY.RECONVERGENT B2, `(.L_x_14) ;  /* 0x0000036000027945 */ /* 0x000fe20003800200 */
[----:B------:R-:W-:Y:S02]  /*0c70*/  IADD3 R15, PT, PT, R15, -0x7f, RZ ;  /* 0xffffff810f0f7810 */ /* 0x000fe40007ffe0ff */
[----:B------:R-:W-:-:S03]  /*0c80*/  IADD3 R16, PT, PT, -R16, R3, RZ ;  /* 0x0000000310107210 */ /* 0x000fc60007ffe1ff */
[C---:B------:R-:W-:Y:S01]  /*0c90*/  IMAD R0, R15.reuse, -0x800000, R0 ;  /* 0xff8000000f007824 */ /* 0x040fe200078e0200 */
[----:B------:R0:W1:Y:S01]  /*0ca0*/  MUFU.RCP R3, R16 ;  /* 0x0000001000037308 */ /* 0x0000620000001000 */
[----:B------:R-:W-:Y:S01]  /*0cb0*/  FADD.FTZ R17, -R16, -RZ ;  /* 0x800000ff10117221 */ /* 0x000fe20000010100 */
[----:B0-----:R-:W-:-:S04]  /*0cc0*/  IADD3 R16, PT, PT, R15, 0x7f, -R14 ;  /* 0x0000007f0f107810 */ /* 0x001fc80007ffe80e */
[----:B------:R-:W-:Y:S01]  /*0cd0*/  IADD3 R13, PT, PT, R16, R13, RZ ;  /* 0x0000000d100d7210 */ /* 0x000fe20007ffe0ff */
[----:B-1----:R-:W-:-:S04]  /*0ce0*/  FFMA R18, R3, R17, 1 ;  /* 0x3f80000003127423 */ /* 0x002fc80000000011 */
[----:B------:R-:W-:-:S04]  /*0cf0*/  FFMA R3, R3, R18, R3 ;  /* 0x0000001203037223 */ /* 0x000fc80000000003 */
[----:B------:R-:W-:-:S04]  /*0d00*/  FFMA R18, R0, R3, RZ ;  /* 0x0000000300127223 */ /* 0x000fc800000000ff */
[----:B------:R-:W-:-:S04]  /*0d10*/  FFMA R19, R17, R18, R0 ;  /* 0x0000001211137223 */ /* 0x000fc80000000000 */
[----:B------:R-:W-:-:S04]  /*0d20*/  FFMA R18, R3, R19, R18 ;  /* 0x0000001303127223 */ /* 0x000fc80000000012 */
[----:B------:R-:W-:-:S04]  /*0d30*/  FFMA R17, R17, R18, R0 ;  /* 0x0000001211117223 */ /* 0x000fc80000000000 */
[----:B------:R-:W-:-:S05]  /*0d40*/  FFMA R0, R3, R17, R18 ;  /* 0x0000001103007223 */ /* 0x000fca0000000012 */
[----:B------:R-:W-:-:S04]  /*0d50*/  SHF.R.U32.HI R14, RZ, 0x17, R0 ;  /* 0x00000017ff0e7819 */ /* 0x000fc80000011600 */
[----:B------:R-:W-:-:S04]  /*0d60*/  LOP3.LUT R14, R14, 0xff, RZ, 0xc0, !PT ;  /* 0x000000ff0e0e7812 */ /* 0x000fc800078ec0ff */
[----:B------:R-:W-:-:S04]  /*0d70*/  IADD3 R19, PT, PT, R14, R13, RZ ;  /* 0x0000000d0e137210 */ /* 0x000fc80007ffe0ff */
[----:B------:R-:W-:-:S04]  /*0d80*/  IADD3 R14, PT, PT, R19, -0x1, RZ ;  /* 0xffffffff130e7810 */ /* 0x000fc80007ffe0ff */
[----:B------:R-:W-:-:S13]  /*0d90*/  ISETP.GE.U32.AND P0, PT, R14, 0xfe, PT ;  /* 0x000000fe0e00780c */ /* 0x000fda0003f06070 */
[----:B------:R-:W-:Y:S05]  /*0da0*/  @!P0 BRA `(.L_x_15) ;  /* 0x0000000000808947 */ /* 0x000fea0003800000 */
[----:B------:R-:W-:-:S13]  /*0db0*/  ISETP.GT.AND P0, PT, R19, 0xfe, PT ;  /* 0x000000fe1300780c */ /* 0x000fda0003f04270 */
[----:B------:R-:W-:Y:S05]  /*0dc0*/  @P0 BRA `(.L_x_16) ;  /* 0x00000000006c0947 */ /* 0x000fea0003800000 */
[----:B------:R-:W-:-:S13]  /*0dd0*/  ISETP.GE.AND P0, PT, R19, 0x1, PT ;  /* 0x000000011300780c */ /* 0x000fda0003f06270 */
[----:B------:R-:W-:Y:S05]  /*0de0*/  @P0 BRA `(.L_x_17) ;  /* 0x0000000000740947 */ /* 0x000fea0003800000 */
[----:B------:R-:W-:Y:S02]  /*0df0*/  ISETP.GE.AND P0, PT, R19, -0x18, PT ;  /* 0xffffffe81300780c */ /* 0x000fe40003f06270 */
[----:B------:R-:W-:-:S11]  /*0e00*/  LOP3.LUT R0, R0, 0x80000000, RZ, 0xc0, !PT ;  /* 0x8000000000007812 */ /* 0x000fd600078ec0ff */
[----:B------:R-:W-:Y:S05]  /*0e10*/  @!P0 BRA `(.L_x_17) ;  /* 0x0000000000688947 */ /* 0x000fea0003800000 */
[-CC-:B------:R-:W-:Y:S01]  /*0e20*/  FFMA.RZ R13, R3, R17.reuse, R18.reuse ;  /* 0x00000011030d7223 */ /* 0x180fe2000000c012 */
[----:B------:R-:W-:Y:S01]  /*0e30*/  IADD3 R16, PT, PT, R19, 0x20, RZ ;  /* 0x0000002013107810 */ /* 0x000fe20007ffe0ff */
[-CC-:B------:R-:W-:Y:S01]  /*0e40*/  FFMA.RM R14, R3, R17.reuse, R18.reuse ;  /* 0x00000011030e7223 */ /* 0x180fe20000004012 */
[----:B------:R-:W-:Y:S02]  /*0e50*/  ISETP.NE.AND P2, PT, R19, RZ, PT ;  /* 0x000000ff1300720c */ /* 0x000fe40003f45270 */
[----:B------:R-:W-:Y:S01]  /*0e60*/  LOP3.LUT R15, R13, 0x7fffff, RZ, 0xc0, !PT ;  /* 0x007fffff0d0f7812 */ /* 0x000fe200078ec0ff */
[----:B------:R-:W-:Y:S01]  /*0e70*/  FFMA.RP R13, R3, R17, R18 ;  /* 0x00000011030d7223 */ /* 0x000fe20000008012 */
[----:B------:R-:W-:Y:S02]  /*0e80*/  ISETP.NE.AND P1, PT, R19, RZ, PT ;  /* 0x000000ff1300720c */ /* 0x000fe40003f25270 */
[----:B------:R-:W-:Y:S02]  /*0e90*/  LOP3.LUT R15, R15, 0x800000, RZ, 0xfc, !PT ;  /* 0x008000000f0f7812 */ /* 0x000fe400078efcff */
[----:B------:R-:W-:-:S02]  /*0ea0*/  IADD3 R3, PT, PT, -R19, RZ, RZ ;  /* 0x000000ff13037210 */ /* 0x000fc40007ffe1ff */
[----:B------:R-:W-:Y:S02]  /*0eb0*/  SHF.L.U32 R16, R15, R16, RZ ;  /* 0x000000100f107219 */ /* 0x000fe400000006ff */
[----:B------:R-:W-:Y:S02]  /*0ec0*/  FSETP.NEU.FTZ.AND P0, PT, R13, R14, PT ;  /* 0x0000000e0d00720b */ /* 0x000fe40003f1d000 */
[----:B------:R-:W-:Y:S02]  /*0ed0*/  SEL R14, R3, RZ, P2 ;  /* 0x000000ff030e7207 */ /* 0x000fe40001000000 */
[----:B------:R-:W-:Y:S02]  /*0ee0*/  ISETP.NE.AND P1, PT, R16, RZ, P1 ;  /* 0x000000ff1000720c */ /* 0x000fe40000f25270 */
[----:B------:R-:W-:Y:S02]  /*0ef0*/  SHF.R.U32.HI R14, RZ, R14, R15 ;  /* 0x0000000eff0e7219 */ /* 0x000fe4000001160f */
[----:B------:R-:W-:-:S02]  /*0f00*/  PLOP3.LUT P0, PT, P0, P1, PT, 0xf8, 0x8f ;  /* 0x00000000008f781c */ /* 0x000fc40000703f70 */
[----:B------:R-:W-:Y:S02]  /*0f10*/  SHF.R.U32.HI R16, RZ, 0x1, R14 ;  /* 0x00000001ff107819 */ /* 0x000fe4000001160e */
[----:B------:R-:W-:-:S04]  /*0f20*/  SEL R3, RZ, 0x1, !P0 ;  /* 0x00000001ff037807 */ /* 0x000fc80004000000 */
[----:B------:R-:W-:-:S04]  /*0f30*/  LOP3.LUT R3, R3, 0x1, R16, 0xf8, !PT ;  /* 0x0000000103037812 */ /* 0x000fc800078ef810 */
[----:B------:R-:W-:-:S04]  /*0f40*/  LOP3.LUT R3, R3, R14, RZ, 0xc0, !PT ;  /* 0x0000000e03037212 */ /* 0x000fc800078ec0ff */
[----:B------:R-:W-:-:S04]  /*0f50*/  IADD3 R3, PT, PT, R16, R3, RZ ;  /* 0x0000000310037210 */ /* 0x000fc80007ffe0ff */
[----:B------:R-:W-:Y:S01]  /*0f60*/  LOP3.LUT R0, R3, R0, RZ, 0xfc, !PT ;  /* 0x0000000003007212 */ /* 0x000fe200078efcff */
[----:B------:R-:W-:Y:S06]  /*0f70*/  BRA `(.L_x_17) ;  /* 0x0000000000107947 */ /* 0x000fec0003800000 */
.L_x_16:
[----:B------:R-:W-:-:S04]  /*0f80*/  LOP3.LUT R0, R0, 0x80000000, RZ, 0xc0, !PT ;  /* 0x8000000000007812 */ /* 0x000fc800078ec0ff */
[----:B------:R-:W-:Y:S01]  /*0f90*/  LOP3.LUT R0, R0, 0x7f800000, RZ, 0xfc, !PT ;  /* 0x7f80000000007812 */ /* 0x000fe200078efcff */
[----:B------:R-:W-:Y:S06]  /*0fa0*/  BRA `(.L_x_17) ;  /* 0x0000000000047947 */ /* 0x000fec0003800000 */
.L_x_15:
[----:B------:R-:W-:-:S07]  /*0fb0*/  LEA R0, R13, R0, 0x17 ;  /* 0x000000000d007211 */ /* 0x000fce00078eb8ff */
.L_x_17:
[----:B------:R-:W-:Y:S05]  /*0fc0*/  BSYNC.RECONVERGENT B2 ;  /* 0x0000000000027941 */ /* 0x000fea0003800200 */
.L_x_14:
[----:B------:R-:W-:Y:S05]  /*0fd0*/  BRA `(.L_x_18) ;  /* 0x0000000000207947 */ /* 0x000fea0003800000 */
.L_x_13:
[----:B------:R-:W-:-:S04]  /*0fe0*/  LOP3.LUT R0, R3, 0x80000000, R0, 0x48, !PT ;  /* 0x8000000003007812 */ /* 0x000fc800078e4800 */
[----:B------:R-:W-:Y:S01]  /*0ff0*/  LOP3.LUT R0, R0, 0x7f800000, RZ, 0xfc, !PT ;  /* 0x7f80000000007812 */ /* 0x000fe200078efcff */
[----:B------:R-:W-:Y:S06]  /*1000*/  BRA `(.L_x_18) ;  /* 0x0000000000147947 */ /* 0x000fec0003800000 */
.L_x_12:
[----:B------:R-:W-:Y:S01]  /*1010*/  LOP3.LUT R0, R3, 0x80000000, R0, 0x48, !PT ;  /* 0x8000000003007812 */ /* 0x000fe200078e4800 */
[----:B------:R-:W-:Y:S06]  /*1020*/  BRA `(.L_x_18) ;  /* 0x00000000000c7947 */ /* 0x000fec0003800000 */
.L_x_11:
[----:B------:R-:W0:Y:S01]  /*1030*/  MUFU.RSQ R0, -QNAN ;  /* 0xffc0000000007908 */ /* 0x000e220000001400 */
[----:B------:R-:W-:Y:S05]  /*1040*/  BRA `(.L_x_18) ;  /* 0x0000000000047947 */ /* 0x000fea0003800000 */
.L_x_10:
[----:B------:R-:W-:-:S07]  /*1050*/  FADD.FTZ R0, R0, R3 ;  /* 0x0000000300007221 */ /* 0x000fce0000010000 */
.L_x_18:
[----:B------:R-:W-:Y:S05]  /*1060*/  BSYNC.RECONVERGENT B1 ;  /* 0x0000000000017941 */ /* 0x000fea0003800200 */
.L_x_8:
[----:B------:R-:W-:-:S04]  /*1070*/  HFMA2 R13, -RZ, RZ, 0, 0 ;  /* 0x00000000ff0d7431 */ /* 0x000fc800000001ff */
[----:B0-----:R-:W-:Y:S05]  /*1080*/  RET.REL.NODEC R12 `(_Z13interpolationiPfS_PiS0_S_S_S_S_S_S_S_) ;  /* 0xffffffec0cdc7950 */ /* 0x001fea0003c3ffff */
.L_x_19:
[----:B------:R-:W-:-:S00]  /*1090*/  BRA `(.L_x_19) ;  /* 0xfffffffc00fc7947 */ /* 0x000fc0000383ffff */
[----:B------:R-:W-:-:S00]  /*10a0*/  NOP ;  /* 0x0000000000007918 */ /* 0x000fc00000000000 */
        /* <DEDUP_REMOVED lines=13> */
.L_x_36:


//--------------------- .text._Z13search_kerneliiPfS_PiS0_S0_S_S_ --------------------------
	.section	.text._Z13search_kerneliiPfS_PiS0_S0_S_S_,"ax",@progbits
	.align	128
        .global         _Z13search_kerneliiPfS_PiS0_S0_S_S_
        .type           _Z13search_kerneliiPfS_PiS0_S0_S_S_,@function
        .size           _Z13search_kerneliiPfS_PiS0_S0_S_S_,(.L_x_38 - _Z13search_kerneliiPfS_PiS0_S0_S_S_)
        .other          _Z13search_kerneliiPfS_PiS0_S0_S_S_,@"STO_CUDA_ENTRY STV_DEFAULT"
_Z13search_kerneliiPfS_PiS0_S0_S_S_:
.text._Z13search_kerneliiPfS_PiS0_S0_S_S_:
[----:B------:R-:W-:Y:S01]  /*0000*/  LDC R1, c[0x0][0x37c] ;  /* 0x0000df00ff017b82 */ /* 0x000fe20000000800 */
[----:B------:R-:W0:Y:S07]  /*0010*/  S2R R3, SR_TID.X ;  /* 0x0000000000037919 */ /* 0x000e2e0000002100 */
[----:B------:R-:W0:Y:S01]  /*0020*/  S2UR UR4, SR_CTAID.X ;  /* 0x00000000000479c3 */ /* 0x000e220000002500 */
[----:B------:R-:W1:Y:S07]  /*0030*/  LDCU.64 UR10, c[0x0][0x358] ;  /* 0x00006b00ff0a77ac */ /* 0x000e6e0008000a00 */
[----:B------:R-:W0:Y:S08]  /*0040*/  LDC R0, c[0x0][0x360] ;  /* 0x0000d800ff007b82 */ /* 0x000e300000000800 */
[----:B------:R-:W2:Y:S08]  /*0050*/  LDC.64 R8, c[0x0][0x3a0] ;  /* 0x0000e800ff087b82 */ /* 0x000eb00000000a00 */
[----:B------:R-:W3:Y:S08]  /*0060*/  LDC.64 R4, c[0x0][0x3b8] ;  /* 0x0000ee00ff047b82 */ /* 0x000ef00000000a00 */
[----:B------:R-:W4:Y:S01]  /*0070*/  LDC.64 R10, c[0x0][0x3b0] ;  /* 0x0000ec00ff0a7b82 */ /* 0x000f220000000a00 */
[----:B0-----:R-:W-:-:S04]  /*0080*/  IMAD R3, R0, UR4, R3 ;  /* 0x0000000400037c24 */ /* 0x001fc8000f8e0203 */
[----:B--2---:R-:W-:-:S03]  /*0090*/  IMAD.WIDE R8, R3, 0x4, R8 ;  /* 0x0000000403087825 */ /* 0x004fc600078e0208 */
[----:B------:R-:W0:Y:S03]  /*00a0*/  LDC.64 R6, c[0x0][0x380] ;  /* 0x0000e000ff067b82 */ /* 0x000e260000000a00 */
[----:B-1----:R-:W2:Y:S01]  /*00b0*/  LDG.E R8, desc[UR10][R8.64] ;  /* 0x0000000a08087981 */ /* 0x002ea2000c1e1900 */
[----:B---3--:R-:W-:-:S06]  /*00c0*/  IMAD.WIDE R4, R3, 0x4, R4 ;  /* 0x0000000403047825 */ /* 0x008fcc00078e0204 */
[----:B------:R1:W5:Y:S01]  /*00d0*/  LDG.E R5, desc[UR10][R4.64] ;  /* 0x0000000a04057981 */ /* 0x000362000c1e1900 */
[----:B----4-:R-:W-:-:S05]  /*00e0*/  IMAD.WIDE R10, R3, 0x4, R10 ;  /* 0x00000004030a7825 */ /* 0x010fca00078e020a */
[----:B------:R1:W5:Y:S01]  /*00f0*/  LDG.E R2, desc[UR10][R10.64] ;  /* 0x0000000a0a027981 */ /* 0x000362000c1e1900 */
[----:B------:R-:W-:Y:S01]  /*0100*/  BSSY.RECONVERGENT B0, `(.L_x_20) ;  /* 0x0000028000007945 */ /* 0x000fe20003800200 */
[----:B0-----:R-:W-:-:S04]  /*0110*/  ISETP.GE.AND P0, PT, R7, 0x1, PT ;  /* 0x000000010700780c */ /* 0x001fc80003f06270 */
[----:B------:R-:W-:Y:S01]  /*0120*/  ISETP.GE.OR P0, PT, R3, R6, !P0 ;  /* 0x000000060300720c */ /* 0x000fe20004706670 */
[----:B------:R-:W-:Y:S01]  /*0130*/  IMAD.MOV.U32 R6, RZ, RZ, 0x3f800000 ;  /* 0x3f800000ff067424 */ /* 0x000fe200078e00ff */
[----:B--2---:R-:W-:Y:S01]  /*0140*/  ISETP.NE.AND P1, PT, R8, RZ, PT ;  /* 0x000000ff0800720c */ /* 0x004fe20003f25270 */
[----:B------:R-:W-:-:S12]  /*0150*/  IMAD.MOV R12, RZ, RZ, -R8 ;  /* 0x000000ffff0c7224 */ /* 0x000fd800078e0a08 */
[----:B-1----:R-:W-:Y:S05]  /*0160*/  @!P1 BRA `(.L_x_21) ;  /* 0x0000000000849947 */ /* 0x002fea0003800000 */
[----:B------:R-:W-:-:S04]  /*0170*/  FFMA R0, RZ, 1.4426950216293334961, RZ ;  /* 0x3fb8aa3bff007823 */ /* 0x000fc800000000ff */
        /* <DEDUP_REMOVED lines=10> */
[C---:B------:R-:W-:Y:S01]  /*0220*/  FFMA R9, R0.reuse, R9, -R11 ;  /* 0x0000000900097223 */ /* 0x040fe2000000080b */
[----:B------:R-:W-:Y:S01]  /*0230*/  HFMA2 R13, -RZ, RZ, 0.64013671875, -15.109375 ;  /* 0x391fcb8eff0d7431 */ /* 0x000fe200000001ff */
[C---:B------:R-:W-:Y:S02]  /*0240*/  FSETP.GT.AND P1, PT, |R11|.reuse, 152, PT ;  /* 0x431800000b00780b */ /* 0x040fe40003f24200 */
[----:B------:R-:W-:Y:S01]  /*0250*/  FFMA R9, R0, R4, R9 ;  /* 0x0000000400097223 */ /* 0x000fe20000000009 */
[----:B0-----:R-:W-:Y:S01]  /*0260*/  FADD R4, R11, -R6 ;  /* 0x800000060b047221 */ /* 0x001fe20000000000 */
[----:B------:R-:W-:-:S03]  /*0270*/  FSETP.GT.AND P2, PT, R6, RZ, PT ;  /* 0x000000ff0600720b */ /* 0x000fc60003f44000 */
[----:B------:R-:W-:Y:S01]  /*0280*/  FADD R4, R4, R9 ;  /* 0x0000000904047221 */ /* 0x000fe20000000000 */
[----:B------:R-:W-:Y:S02]  /*0290*/  SEL R6, RZ, 0x83000000, P2 ;  /* 0x83000000ff067807 */ /* 0x000fe40001000000 */
[----:B------:R-:W-:Y:S01]  /*02a0*/  FSETP.GEU.AND P2, PT, R11, RZ, PT ;  /* 0x000000ff0b00720b */ /* 0x000fe20003f4e000 */
[----:B------:R-:W-:Y:S02]  /*02b0*/  FFMA R9, R4, R13, 0.0013391353422775864601 ;  /* 0x3aaf85ed04097423 */ /* 0x000fe4000000000d */
[----:B------:R-:W-:Y:S02]  /*02c0*/  VIADD R8, R6, 0x7f000000 ;  /* 0x7f00000006087836 */ /* 0x000fe40000000000 */
[C---:B------:R-:W-:Y:S02]  /*02d0*/  FFMA R13, R4.reuse, R9, 0.0096188392490148544312 ;  /* 0x3c1d9856040d7423 */ /* 0x040fe40000000009 */
[----:B------:R-:W0:Y:S02]  /*02e0*/  F2I.NTZ R9, R11 ;  /* 0x0000000b00097305 */ /* 0x000e240000203100 */
[----:B------:R-:W-:-:S04]  /*02f0*/  FFMA R13, R4, R13, 0.055503588169813156128 ;  /* 0x3d6357bb040d7423 */ /* 0x000fc8000000000d */
[----:B------:R-:W-:-:S04]  /*0300*/  FFMA R13, R4, R13, 0.24022644758224487305 ;  /* 0x3e75fdec040d7423 */ /* 0x000fc8000000000d */
[----:B------:R-:W-:-:S04]  /*0310*/  FFMA R13, R4, R13, 0.69314718246459960938 ;  /* 0x3f317218040d7423 */ /* 0x000fc8000000000d */
[----:B------:R-:W-:Y:S01]  /*0320*/  FFMA R13, R4, R13, 1 ;  /* 0x3f800000040d7423 */ /* 0x000fe2000000000d */
[----:B0-----:R-:W-:Y:S01]  /*0330*/  IMAD R9, R9, 0x800000, -R6 ;  /* 0x0080000009097824 */ /* 0x001fe200078e0a06 */
[----:B------:R-:W-:Y:S02]  /*0340*/  FSEL R6, RZ, +INF , !P2 ;  /* 0x7f800000ff067808 */ /* 0x000fe40005000000 */
[----:B------:R-:W-:-:S04]  /*0350*/  FMUL R8, R8, R13 ;  /* 0x0000000d08087220 */ /* 0x000fc80000400000 */
[----:B------:R-:W-:Y:S01]  /*0360*/  @!P1 FMUL R6, R9, R8 ;  /* 0x0000000809069220 */ /* 0x000fe20000400000 */
[----:B------:R-:W-:-:S07]  /*0370*/  @P3 FADD R6, R0, 2 ;  /* 0x4000000000063421 */ /* 0x000fce0000000000 */
.L_x_21:
[----:B------:R-:W-:Y:S05]  /*0380*/  BSYNC.RECONVERGENT B0 ;  /* 0x0000000000007941 */ /* 0x000fea0003800200 */
.L_x_20:
[----:B------:R-:W-:Y:S05]  /*0390*/  @P0 EXIT ;  /* 0x000000000000094d */ /* 0x000fea0003800000 */
[----:B------:R-:W-:Y:S01]  /*03a0*/  ISETP.GE.U32.AND P0, PT, R7, 0x4, PT ;  /* 0x000000040700780c */ /* 0x000fe20003f06070 */
[C-C-:B-----5:R-:W-:Y:S01]  /*03b0*/  FADD R0, R2.reuse, -R6.reuse ;  /* 0x8000000602007221 */ /* 0x160fe20000000000 */
[C-C-:B------:R-:W-:Y:S01]  /*03c0*/  FADD R4, R5.reuse, -R6.reuse ;  /* 0x8000000605047221 */ /* 0x140fe20000000000 */
[--C-:B------:R-:W-:Y:S01]  /*03d0*/  FADD R2, R2, R6.reuse ;  /* 0x0000000602027221 */ /* 0x100fe20000000000 */
[----:B------:R-:W-:Y:S01]  /*03e0*/  FADD R5, R5, R6 ;  /* 0x0000000605057221 */ /* 0x000fe20000000000 */
[----:B------:R-:W-:Y:S02]  /*03f0*/  LOP3.LUT R6, R7, 0x3, RZ, 0xc0, !PT ;  /* 0x0000000307067812 */ /* 0x000fe400078ec0ff */
[----:B------:R-:W-:-:S06]  /*0400*/  MOV R10, RZ ;  /* 0x000000ff000a7202 */ /* 0x000fcc0000000f00 */
[----:B------:R-:W-:Y:S05]  /*0410*/  @!P0 BRA `(.L_x_22) ;  /* 0x0000000400048947 */ /* 0x000fea0003800000 */
[----:B------:R-:W0:Y:S01]  /*0420*/  LDCU.128 UR12, c[0x0][0x390] ;  /* 0x00007200ff0c77ac */ /* 0x000e220008000c00 */
[----:B------:R-:W-:Y:S01]  /*0430*/  LOP3.LUT R10, R7, 0x7ffffffc, RZ, 0xc0, !PT ;  /* 0x7ffffffc070a7812 */ /* 0x000fe200078ec0ff */
[----:B------:R-:W1:Y:S04]  /*0440*/  LDCU.64 UR8, c[0x0][0x388] ;  /* 0x00007100ff0877ac */ /* 0x000e680008000a00 */
[----:B------:R-:W-:Y:S01]  /*0450*/  IMAD.MOV R7, RZ, RZ, -R10 ;  /* 0x000000ffff077224 */ /* 0x000fe200078e0a0a */
[----:B0-----:R-:W-:Y:S02]  /*0460*/  UIADD3 UR6, UP1, UPT, UR12, 0x8, URZ ;  /* 0x000000080c067890 */ /* 0x001fe4000ff3e0ff */
[----:B------:R-:W-:Y:S02]  /*0470*/  UIADD3 UR4, UP2, UPT, UR14, 0x8, URZ ;  /* 0x000000080e047890 */ /* 0x000fe4000ff5e0ff */
[----:B-1----:R-:W-:-:S02]  /*0480*/  UIADD3 UR8, UP0, UPT, UR8, 0x8, URZ ;  /* 0x0000000808087890 */ /* 0x002fc4000ff1e0ff */
[----:B------:R-:W-:Y:S01]  /*0490*/  UIADD3.X UR7, UPT, UPT, URZ, UR13, URZ, UP1, !UPT ;  /* 0x0000000dff077290 */ /* 0x000fe20008ffe4ff */
[----:B------:R-:W-:Y:S01]  /*04a0*/  MOV R12, UR6 ;  /* 0x00000006000c7c02 */ /* 0x000fe20008000f00 */
[----:B------:R-:W-:Y:S01]  /*04b0*/  UIADD3.X UR9, UPT, UPT, URZ, UR9, URZ, UP0, !UPT ;  /* 0x00000009ff097290 */ /* 0x000fe200087fe4ff */
[----:B------:R-:W-:Y:S01]  /*04c0*/  IMAD.U32 R14, RZ, RZ, UR4 ;  /* 0x00000004ff0e7e24 */ /* 0x000fe2000f8e00ff */
[----:B------:R-:W-:Y:S01]  /*04d0*/  UIADD3.X UR5, UPT, UPT, URZ, UR15, URZ, UP2, !UPT ;  /* 0x0000000fff057290 */ /* 0x000fe200097fe4ff */
[----:B------:R-:W-:Y:S01]  /*04e0*/  IMAD.U32 R8, RZ, RZ, UR8 ;  /* 0x00000008ff087e24 */ /* 0x000fe2000f8e00ff */
[----:B------:R-:W-:Y:S02]  /*04f0*/  MOV R13, UR7 ;  /* 0x00000007000d7c02 */ /* 0x000fe40008000f00 */
[----:B------:R-:W-:Y:S02]  /*0500*/  IMAD.U32 R9, RZ, RZ, UR9 ;  /* 0x00000009ff097e24 */ /* 0x000fe4000f8e00ff */
[----:B------:R-:W-:-:S07]  /*0510*/  IMAD.U32 R15, RZ, RZ, UR5 ;  /* 0x00000005ff0f7e24 */ /* 0x000fce000f8e00ff */
.L_x_31:
[----:B------:R-:W2:Y:S01]  /*0520*/  LDG.E R11, desc[UR10][R8.64+-0x8] ;  /* 0xfffff80a080b7981 */ /* 0x000ea2000c1e1900 */
[----:B------:R-:W-:Y:S01]  /*0530*/  BSSY.RECONVERGENT B0, `(.L_x_23) ;  /* 0x0000008000007945 */ /* 0x000fe20003800200 */
[----:B--2---:R-:W-:-:S04]  /*0540*/  FSETP.GTU.AND P0, PT, R11, R2, PT ;  /* 0x000000020b00720b */ /* 0x004fc80003f0c000 */
[----:B------:R-:W-:-:S13]  /*0550*/  FSETP.LTU.OR P0, PT, R11, R0, P0 ;  /* 0x000000000b00720b */ /* 0x000fda0000709400 */
[----:B------:R-:W-:Y:S05]  /*0560*/  @P0 BRA `(.L_x_24) ;  /* 0x0000000000100947 */ /* 0x000fea0003800000 */
[----:B------:R-:W2:Y:S02]  /*0570*/  LDG.E R11, desc[UR10][R12.64+-0x8] ;  /* 0xfffff80a0c0b7981 */ /* 0x000ea4000c1e1900 */
[----:B--2---:R-:W-:-:S04]  /*0580*/  FSETP.GTU.AND P0, PT, R11, R5, PT ;  /* 0x000000050b00720b */ /* 0x004fc80003f0c000 */
[----:B------:R-:W-:-:S13]  /*0590*/  FSETP.LEU.OR P0, PT, R11, R4, P0 ;  /* 0x000000040b00720b */ /* 0x000fda000070b400 */
[----:B------:R0:W-:Y:S02]  /*05a0*/  @!P0 STG.E desc[UR10][R14.64+-0x8], R3 ;  /* 0xfffff8030e008986 */ /* 0x0001e4000c10190a */
.L_x_24:
[----:B------:R-:W-:Y:S05]  /*05b0*/  BSYNC.RECONVERGENT B0 ;  /* 0x0000000000007941 */ /* 0x000fea0003800200 */
.L_x_23:
        /* <DEDUP_REMOVED lines=9> */
.L_x_26:
[----:B------:R-:W-:Y:S05]  /*0650*/  BSYNC.RECONVERGENT B0 ;  /* 0x0000000000007941 */ /* 0x000fea0003800200 */
.L_x_25:
        /* <DEDUP_REMOVED lines=9> */
.L_x_28:
[----:B------:R-:W-:Y:S05]  /*06f0*/  BSYNC.RECONVERGENT B0 ;  /* 0x0000000000007941 */ /* 0x000fea0003800200 */
.L_x_27:
[----:B------:R-:W3:Y:S01]  /*0700*/  LDG.E R11, desc[UR10][R8.64+0x4] ;  /* 0x0000040a080b7981 */ /* 0x000ee2000c1e1900 */
[----:B------:R-:W-:Y:S01]  /*0710*/  VIADD R7, R7, 0x4 ;  /* 0x0000000407077836 */ /* 0x000fe20000000000 */
[----:B------:R-:W-:Y:S04]  /*0720*/  BSSY.RECONVERGENT B0, `(.L_x_29) ;  /* 0x0000009000007945 */ /* 0x000fe80003800200 */
[----:B------:R-:W-:Y:S02]  /*0730*/  ISETP.NE.AND P1, PT, R7, RZ, PT ;  /* 0x000000ff0700720c */ /* 0x000fe40003f25270 */
[----:B---3--:R-:W-:-:S04]  /*0740*/  FSETP.GTU.AND P0, PT, R11, R2, PT ;  /* 0x000000020b00720b */ /* 0x008fc80003f0c000 */
[----:B------:R-:W-:-:S13]  /*0750*/  FSETP.LTU.OR P0, PT, R11, R0, P0 ;  /* 0x000000000b00720b */ /* 0x000fda0000709400 */
[----:B------:R-:W-:Y:S05]  /*0760*/  @P0 BRA `(.L_x_30) ;  /* 0x0000000000100947 */ /* 0x000fea0003800000 */
[----:B------:R-:W3:Y:S02]  /*0770*/  LDG.E R11, desc[UR10][R12.64+0x4] ;  /* 0x0000040a0c0b7981 */ /* 0x000ee4000c1e1900 */
[----:B---3--:R-:W-:-:S04]  /*0780*/  FSETP.GTU.AND P0, PT, R11, R5, PT ;  /* 0x000000050b00720b */ /* 0x008fc80003f0c000 */
[----:B------:R-:W-:-:S13]  /*0790*/  FSETP.LEU.OR P0, PT, R11, R4, P0 ;  /* 0x000000040b00720b */ /* 0x000fda000070b400 */
[----:B------:R3:W-:Y:S02]  /*07a0*/  @!P0 STG.E desc[UR10][R14.64+0x4], R3 ;  /* 0x000004030e008986 */ /* 0x0007e4000c10190a */
.L_x_30:
[----:B------:R-:W-:Y:S05]  /*07b0*/  BSYNC.RECONVERGENT B0 ;  /* 0x0000000000007941 */ /* 0x000fea0003800200 */
.L_x_29:
[----:B------:R-:W-:Y:S02]  /*07c0*/  IADD3 R12, P2, PT, R12, 0x10, RZ ;  /* 0x000000100c0c7810 */ /* 0x000fe40007f5e0ff */
[----:B0123--:R-:W-:Y:S02]  /*07d0*/  IADD3 R14, P3, PT, R14, 0x10, RZ ;  /* 0x000000100e0e7810 */ /* 0x00ffe40007f7e0ff */
[----:B------:R-:W-:Y:S01]  /*07e0*/  IADD3 R8, P0, PT, R8, 0x10, RZ ;  /* 0x0000001008087810 */ /* 0x000fe20007f1e0ff */
[----:B------:R-:W-:Y:S02]  /*07f0*/  IMAD.X R13, RZ, RZ, R13, P2 ;  /* 0x000000ffff0d7224 */ /* 0x000fe400010e060d */
[----:B------:R-:W-:Y:S01]  /*0800*/  IMAD.X R15, RZ, RZ, R15, P3 ;  /* 0x000000ffff0f7224 */ /* 0x000fe200018e060f */
[----:B------:R-:W-:Y:S01]  /*0810*/  IADD3.X R9, PT, PT, RZ, R9, RZ, P0, !PT ;  /* 0x00000009ff097210 */ /* 0x000fe200007fe4ff */
[----:B------:R-:W-:Y:S08]  /*0820*/  @P1 BRA `(.L_x_31) ;  /* 0xfffffffc003c1947 */ /* 0x000ff0000383ffff */
.L_x_22:
[----:B------:R-:W-:-:S13]  /*0830*/  ISETP.NE.AND P0, PT, R6, RZ, PT ;  /* 0x000000ff0600720c */ /* 0x000fda0003f05270 */
[----:B------:R-:W-:Y:S05]  /*0840*/  @!P0 EXIT ;  /* 0x000000000000894d */ /* 0x000fea0003800000 */
[----:B------:R-:W0:Y:S08]  /*0850*/  LDC.64 R8, c[0x0][0x398] ;  /* 0x0000e600ff087b82 */ /* 0x000e300000000a00 */
[----:B------:R-:W1:Y:S08]  /*0860*/  LDC.64 R12, c[0x0][0x390] ;  /* 0x0000e400ff0c7b82 */ /* 0x000e700000000a00 */
[----:B------:R-:W2:Y:S01]  /*0870*/  LDC.64 R14, c[0x0][0x388] ;  /* 0x0000e200ff0e7b82 */ /* 0x000ea20000000a00 */
[----:B0-----:R-:W-:-:S04]  /*0880*/  IMAD.WIDE.U32 R8, R10, 0x4, R8 ;  /* 0x000000040a087825 */ /* 0x001fc800078e0008 */
[----:B-1----:R-:W-:-:S04]  /*0890*/  IMAD.WIDE.U32 R12, R10, 0x4, R12 ;  /* 0x000000040a0c7825 */ /* 0x002fc800078e000c */
[----:B--2---:R-:W-:Y:S01]  /*08a0*/  IMAD.WIDE.U32 R10, R10, 0x4, R14 ;  /* 0x000000040a0a7825 */ /* 0x004fe200078e000e */
[----:B------:R-:W-:-:S03]  /*08b0*/  MOV R14, R8 ;  /* 0x00000008000e7202 */ /* 0x000fc60000000f00 */
[----:B------:R-:W-:-:S07]  /*08c0*/  IMAD.MOV R8, RZ, RZ, -R6 ;  /* 0x000000ffff087224 */ /* 0x000fce00078e0a06 */
.L_x_34:
[----:B0-----:R-:W-:Y:S01]  /*08d0*/  MOV R7, R11 ;  /* 0x0000000b00077202 */ /* 0x001fe20000000f00 */
[----:B------:R-:W-:-:S05]  /*08e0*/  IMAD.MOV.U32 R6, RZ, RZ, R10 ;  /* 0x000000ffff067224 */ /* 0x000fca00078e000a */
[----:B------:R-:W2:Y:S01]  /*08f0*/  LDG.E R7, desc[UR10][R6.64] ;  /* 0x0000000a06077981 */ /* 0x000ea2000c1e1900 */
[----:B------:R-:W-:Y:S01]  /*0900*/  VIADD R8, R8, 0x1 ;  /* 0x0000000108087836 */ /* 0x000fe20000000000 */
[----:B------:R-:W-:Y:S01]  /*0910*/  BSSY.RECONVERGENT B0, `(.L_x_32) ;  /* 0x000000e000007945 */ /* 0x000fe20003800200 */
[----:B------:R-:W-:-:S03]  /*0920*/  IADD3 R10, P2, PT, R10, 0x4, RZ ;  /* 0x000000040a0a7810 */ /* 0x000fc60007f5e0ff */
[----:B------:R-:W-:Y:S02]  /*0930*/  ISETP.NE.AND P1, PT, R8, RZ, PT ;  /* 0x000000ff0800720c */ /* 0x000fe40003f25270 */
[----:B--2---:R-:W-:-:S04]  /*0940*/  FSETP.GTU.AND P0, PT, R7, R2, PT ;  /* 0x000000020700720b */ /* 0x004fc80003f0c000 */
[----:B------:R-:W-:-:S13]  /*0950*/  FSETP.LTU.OR P0, PT, R7, R0, P0 ;  /* 0x000000000700720b */ /* 0x000fda0000709400 */
[----:B------:R-:W-:Y:S05]  /*0960*/  @P0 BRA `(.L_x_33) ;  /* 0x0000000000200947 */ /* 0x000fea0003800000 */
[----:B------:R-:W-:Y:S01]  /*0970*/  MOV R6, R12 ;  /* 0x0000000c00067202 */ /* 0x000fe20000000f00 */
[----:B------:R-:W-:-:S05]  /*0980*/  IMAD.MOV.U32 R7, RZ, RZ, R13 ;  /* 0x000000ffff077224 */ /* 0x000fca00078e000d */
[----:B------:R-:W2:Y:S02]  /*0990*/  LDG.E R6, desc[UR10][R6.64] ;  /* 0x0000000a06067981 */ /* 0x000ea4000c1e1900 */
[----:B--2---:R-:W-:-:S04]  /*09a0*/  FSETP.GTU.AND P0, PT, R6, R5, PT ;  /* 0x000000050600720b */ /* 0x004fc80003f0c000 */
[----:B------:R-:W-:-:S13]  /*09b0*/  FSETP.LEU.OR P0, PT, R6, R4, P0 ;  /* 0x000000040600720b */ /* 0x000fda000070b400 */
[----:B------:R-:W-:Y:S01]  /*09c0*/  @!P0 MOV R6, R14 ;  /* 0x0000000e00068202 */ /* 0x000fe20000000f00 */
[----:B------:R-:W-:-:S05]  /*09d0*/  @!P0 IMAD.MOV.U32 R7, RZ, RZ, R9 ;  /* 0x000000ffff078224 */ /* 0x000fca00078e0009 */
[----:B------:R0:W-:Y:S02]  /*09e0*/  @!P0 STG.E desc[UR10][R6.64], R3 ;  /* 0x0000000306008986 */ /* 0x0001e4000c10190a */
.L_x_33:
[----:B------:R-:W-:Y:S05]  /*09f0*/  BSYNC.RECONVERGENT B0 ;  /* 0x0000000000007941 */ /* 0x000fea0003800200 */
.L_x_32:
[----:B------:R-:W-:Y:S02]  /*0a00*/  IADD3 R14, P0, PT, R14, 0x4, RZ ;  /* 0x000000040e0e7810 */ /* 0x000fe40007f1e0ff */
[----:B------:R-:W-:Y:S02]  /*0a10*/  IADD3 R12, P3, PT, R12, 0x4, RZ ;  /* 0x000000040c0c7810 */ /* 0x000fe40007f7e0ff */
[----:B------:R-:W-:Y:S01]  /*0a20*/  IADD3.X R11, PT, PT, RZ, R11, RZ, P2, !PT ;  /* 0x0000000bff0b7210 */ /* 0x000fe200017fe4ff */
[----:B------:R-:W-:Y:S01]  /*0a30*/  IMAD.X R9, RZ, RZ, R9, P0 ;  /* 0x000000ffff097224 */ /* 0x000fe200000e0609 */
[----:B------:R-:W-:Y:S01]  /*0a40*/  IADD3.X R13, PT, PT, RZ, R13, RZ, P3, !PT ;  /* 0x0000000dff0d7210 */ /* 0x000fe20001ffe4ff */
[----:B------:R-:W-:Y:S08]  /*0a50*/  @P1 BRA `(.L_x_34) ;  /* 0xfffffffc009c1947 */ /* 0x000ff0000383ffff */
[----:B------:R-:W-:Y:S05]  /*0a60*/  EXIT ;  /* 0x000000000000794d */ /* 0x000fea0003800000 */
.L_x_35:
        /* <DEDUP_REMOVED lines=9> */
.L_x_38:


//--------------------- .nv.shared.reserved.0     --------------------------
	.section	.nv.shared.reserved.0,"aw",@nobits
	.weak		__nv_reservedSMEM_offset_0_alias
	.size		__nv_reservedSMEM_offset_0_alias, 0, 64
	.other		__nv_reservedSMEM_offset_0_alias,@"STO_CUDA_RESERVED_SHARED STV_DEFAULT"
__nv_reservedSMEM_offset_0_alias:
	.zero		0
	.zero		64


//--------------------- .nv.constant0._Z13interpolationiPfS_PiS0_S_S_S_S_S_S_S_ --------------------------
	.section	.nv.constant0._Z13interpolationiPfS_PiS0_S_S_S_S_S_S_S_,"a",@progbits
	.sectionflags	@""
	.align	4
.nv.constant0._Z13interpolationiPfS_PiS0_S_S_S_S_S_S_S_:
	.zero		992


//--------------------- .nv.constant0._Z13search_kerneliiPfS_PiS0_S0_S_S_ --------------------------
	.section	.nv.constant0._Z13search_kerneliiPfS_PiS0_S0_S_S_,"a",@progbits
	.sectionflags	@""
	.align	4
.nv.constant0._Z13search_kerneliiPfS_PiS0_S0_S_S_:
	.zero		960


//--------------------- SYMBOLS --------------------------

	.type		.nv.reservedSmem.offset0,@object
	.size		.nv.reservedSmem.offset0,0x4
